//
// Generated by NVIDIA NVVM Compiler
//
// Compiler Build ID: CL-36424714
// Cuda compilation tools, release 13.0, V13.0.88
// Based on NVVM 20.0.0
//

.version 9.0
.target sm_100
.address_size 64

	// .globl	_Z13bcm_dot_scaleP6float2S0_iii

.visible .entry _Z13bcm_dot_scaleP6float2S0_iii(
	.param .u64 .ptr .align 1 _Z13bcm_dot_scaleP6float2S0_iii_param_0,
	.param .u64 .ptr .align 1 _Z13bcm_dot_scaleP6float2S0_iii_param_1,
	.param .u32 _Z13bcm_dot_scaleP6float2S0_iii_param_2,
	.param .u32 _Z13bcm_dot_scaleP6float2S0_iii_param_3,
	.param .u32 _Z13bcm_dot_scaleP6float2S0_iii_param_4
)
{
	.reg .pred 	%p<9>;
	.reg .b32 	%r<40>;
	.reg .b32 	%f<167>;
	.reg .b64 	%rd<23>;
	.reg .b64 	%fd<3>;

	ld.param.u64 	%rd5, [_Z13bcm_dot_scaleP6float2S0_iii_param_0];
	ld.param.u64 	%rd6, [_Z13bcm_dot_scaleP6float2S0_iii_param_1];
	ld.param.u32 	%r20, [_Z13bcm_dot_scaleP6float2S0_iii_param_3];
	ld.param.u32 	%r19, [_Z13bcm_dot_scaleP6float2S0_iii_param_4];
	cvta.to.global.u64 	%rd1, %rd6;
	cvta.to.global.u64 	%rd2, %rd5;
	shr.s32 	%r1, %r19, 1;
	add.s32 	%r2, %r1, 1;
	cvt.rn.f64.s32 	%fd1, %r19;
	rcp.rn.f64 	%fd2, %fd1;
	cvt.rn.f32.f64 	%f1, %fd2;
	mov.u32 	%r21, %tid.x;
	mad.lo.s32 	%r3, %r21, %r1, %r21;
	mov.u32 	%r22, %ctaid.x;
	mul.lo.s32 	%r23, %r20, %r22;
	mad.lo.s32 	%r24, %r23, %r1, %r23;
	add.s32 	%r4, %r24, %r3;
	setp.lt.s32 	%p1, %r1, 0;
	@%p1 bra 	$L__BB0_12;
	and.b32  	%r5, %r2, 7;
	setp.lt.u32 	%p2, %r1, 7;
	mov.b32 	%r38, 0;
	@%p2 bra 	$L__BB0_4;
	and.b32  	%r38, %r2, 2147483640;
	neg.s32 	%r36, %r38;
	add.s64 	%rd3, %rd2, 32;
	add.s64 	%rd4, %rd1, 32;
	mov.u32 	%r34, %r3;
	mov.u32 	%r35, %r4;
$L__BB0_3:
	.pragma "nounroll";
	mul.wide.s32 	%rd7, %r35, 8;
	add.s64 	%rd8, %rd3, %rd7;
	mul.wide.s32 	%rd9, %r34, 8;
	add.s64 	%rd10, %rd4, %rd9;
	ld.global.v2.f32 	{%f2, %f3}, [%rd8+-32];
	ld.global.v2.f32 	{%f4, %f5}, [%rd10+-32];
	mul.f32 	%f6, %f2, %f4;
	mul.f32 	%f7, %f3, %f5;
	sub.f32 	%f8, %f6, %f7;
	mul.f32 	%f9, %f8, %f1;
	mul.f32 	%f10, %f2, %f5;
	fma.rn.f32 	%f11, %f3, %f4, %f10;
	mul.f32 	%f12, %f11, %f1;
	st.global.v2.f32 	[%rd8+-32], {%f9, %f12};
	ld.global.v2.f32 	{%f13, %f14}, [%rd8+-24];
	ld.global.v2.f32 	{%f15, %f16}, [%rd10+-24];
	mul.f32 	%f17, %f13, %f15;
	mul.f32 	%f18, %f14, %f16;
	sub.f32 	%f19, %f17, %f18;
	mul.f32 	%f20, %f19, %f1;
	st.global.f32 	[%rd8+-24], %f20;
	mul.f32 	%f21, %f13, %f16;
	fma.rn.f32 	%f22, %f14, %f15, %f21;
	mul.f32 	%f23, %f22, %f1;
	st.global.f32 	[%rd8+-20], %f23;
	ld.global.v2.f32 	{%f24, %f25}, [%rd8+-16];
	ld.global.v2.f32 	{%f26, %f27}, [%rd10+-16];
	mul.f32 	%f28, %f24, %f26;
	mul.f32 	%f29, %f25, %f27;
	sub.f32 	%f30, %f28, %f29;
	mul.f32 	%f31, %f30, %f1;
	st.global.f32 	[%rd8+-16], %f31;
	mul.f32 	%f32, %f24, %f27;
	fma.rn.f32 	%f33, %f25, %f26, %f32;
	mul.f32 	%f34, %f33, %f1;
	st.global.f32 	[%rd8+-12], %f34;
	ld.global.v2.f32 	{%f35, %f36}, [%rd8+-8];
	ld.global.v2.f32 	{%f37, %f38}, [%rd10+-8];
	mul.f32 	%f39, %f35, %f37;
	mul.f32 	%f40, %f36, %f38;
	sub.f32 	%f41, %f39, %f40;
	mul.f32 	%f42, %f41, %f1;
	st.global.f32 	[%rd8+-8], %f42;
	mul.f32 	%f43, %f35, %f38;
	fma.rn.f32 	%f44, %f36, %f37, %f43;
	mul.f32 	%f45, %f44, %f1;
	st.global.f32 	[%rd8+-4], %f45;
	ld.global.v2.f32 	{%f46, %f47}, [%rd8];
	ld.global.v2.f32 	{%f48, %f49}, [%rd10];
	mul.f32 	%f50, %f46, %f48;
	mul.f32 	%f51, %f47, %f49;
	sub.f32 	%f52, %f50, %f51;
	mul.f32 	%f53, %f52, %f1;
	st.global.f32 	[%rd8], %f53;
	mul.f32 	%f54, %f46, %f49;
	fma.rn.f32 	%f55, %f47, %f48, %f54;
	mul.f32 	%f56, %f55, %f1;
	st.global.f32 	[%rd8+4], %f56;
	ld.global.v2.f32 	{%f57, %f58}, [%rd8+8];
	ld.global.v2.f32 	{%f59, %f60}, [%rd10+8];
	mul.f32 	%f61, %f57, %f59;
	mul.f32 	%f62, %f58, %f60;
	sub.f32 	%f63, %f61, %f62;
	mul.f32 	%f64, %f63, %f1;
	st.global.f32 	[%rd8+8], %f64;
	mul.f32 	%f65, %f57, %f60;
	fma.rn.f32 	%f66, %f58, %f59, %f65;
	mul.f32 	%f67, %f66, %f1;
	st.global.f32 	[%rd8+12], %f67;
	ld.global.v2.f32 	{%f68, %f69}, [%rd8+16];
	ld.global.v2.f32 	{%f70, %f71}, [%rd10+16];
	mul.f32 	%f72, %f68, %f70;
	mul.f32 	%f73, %f69, %f71;
	sub.f32 	%f74, %f72, %f73;
	mul.f32 	%f75, %f74, %f1;
	st.global.f32 	[%rd8+16], %f75;
	mul.f32 	%f76, %f68, %f71;
	fma.rn.f32 	%f77, %f69, %f70, %f76;
	mul.f32 	%f78, %f77, %f1;
	st.global.f32 	[%rd8+20], %f78;
	ld.global.v2.f32 	{%f79, %f80}, [%rd8+24];
	ld.global.v2.f32 	{%f81, %f82}, [%rd10+24];
	mul.f32 	%f83, %f79, %f81;
	mul.f32 	%f84, %f80, %f82;
	sub.f32 	%f85, %f83, %f84;
	mul.f32 	%f86, %f85, %f1;
	st.global.f32 	[%rd8+24], %f86;
	mul.f32 	%f87, %f79, %f82;
	fma.rn.f32 	%f88, %f80, %f81, %f87;
	mul.f32 	%f89, %f88, %f1;
	st.global.f32 	[%rd8+28], %f89;
	add.s32 	%r36, %r36, 8;
	add.s32 	%r35, %r35, 8;
	add.s32 	%r34, %r34, 8;
	setp.ne.s32 	%p3, %r36, 0;
	@%p3 bra 	$L__BB0_3;
$L__BB0_4:
	setp.eq.s32 	%p4, %r5, 0;
	@%p4 bra 	$L__BB0_12;
	setp.lt.u32 	%p5, %r5, 4;
	@%p5 bra 	$L__BB0_7;
	add.s32 	%r26, %r4, %r38;
	mul.wide.s32 	%rd11, %r26, 8;
	add.s64 	%rd12, %rd2, %rd11;
	ld.global.v2.f32 	{%f90, %f91}, [%rd12];
	add.s32 	%r27, %r38, %r3;
	mul.wide.s32 	%rd13, %r27, 8;
	add.s64 	%rd14, %rd1, %rd13;
	ld.global.v2.f32 	{%f92, %f93}, [%rd14];
	mul.f32 	%f94, %f90, %f92;
	mul.f32 	%f95, %f91, %f93;
	sub.f32 	%f96, %f94, %f95;
	mul.f32 	%f97, %f96, %f1;
	mul.f32 	%f98, %f90, %f93;
	fma.rn.f32 	%f99, %f91, %f92, %f98;
	mul.f32 	%f100, %f99, %f1;
	st.global.v2.f32 	[%rd12], {%f97, %f100};
	ld.global.v2.f32 	{%f101, %f102}, [%rd12+8];
	ld.global.v2.f32 	{%f103, %f104}, [%rd14+8];
	mul.f32 	%f105, %f101, %f103;
	mul.f32 	%f106, %f102, %f104;
	sub.f32 	%f107, %f105, %f106;
	mul.f32 	%f108, %f107, %f1;
	st.global.f32 	[%rd12+8], %f108;
	mul.f32 	%f109, %f101, %f104;
	fma.rn.f32 	%f110, %f102, %f103, %f109;
	mul.f32 	%f111, %f110, %f1;
	st.global.f32 	[%rd12+12], %f111;
	ld.global.v2.f32 	{%f112, %f113}, [%rd12+16];
	ld.global.v2.f32 	{%f114, %f115}, [%rd14+16];
	mul.f32 	%f116, %f112, %f114;
	mul.f32 	%f117, %f113, %f115;
	sub.f32 	%f118, %f116, %f117;
	mul.f32 	%f119, %f118, %f1;
	st.global.f32 	[%rd12+16], %f119;
	mul.f32 	%f120, %f112, %f115;
	fma.rn.f32 	%f121, %f113, %f114, %f120;
	mul.f32 	%f122, %f121, %f1;
	st.global.f32 	[%rd12+20], %f122;
	ld.global.v2.f32 	{%f123, %f124}, [%rd12+24];
	ld.global.v2.f32 	{%f125, %f126}, [%rd14+24];
	mul.f32 	%f127, %f123, %f125;
	mul.f32 	%f128, %f124, %f126;
	sub.f32 	%f129, %f127, %f128;
	mul.f32 	%f130, %f129, %f1;
	st.global.f32 	[%rd12+24], %f130;
	mul.f32 	%f131, %f123, %f126;
	fma.rn.f32 	%f132, %f124, %f125, %f131;
	mul.f32 	%f133, %f132, %f1;
	st.global.f32 	[%rd12+28], %f133;
	add.s32 	%r38, %r38, 4;
$L__BB0_7:
	and.b32  	%r28, %r2, 3;
	setp.eq.s32 	%p6, %r28, 0;
	@%p6 bra 	$L__BB0_12;
	setp.eq.s32 	%p7, %r28, 1;
	@%p7 bra 	$L__BB0_10;
	add.s32 	%r29, %r4, %r38;
	mul.wide.s32 	%rd15, %r29, 8;
	add.s64 	%rd16, %rd2, %rd15;
	ld.global.v2.f32 	{%f134, %f135}, [%rd16];
	add.s32 	%r30, %r38, %r3;
	mul.wide.s32 	%rd17, %r30, 8;
	add.s64 	%rd18, %rd1, %rd17;
	ld.global.v2.f32 	{%f136, %f137}, [%rd18];
	mul.f32 	%f138, %f134, %f136;
	mul.f32 	%f139, %f135, %f137;
	sub.f32 	%f140, %f138, %f139;
	mul.f32 	%f141, %f140, %f1;
	mul.f32 	%f142, %f134, %f137;
	fma.rn.f32 	%f143, %f135, %f136, %f142;
	mul.f32 	%f144, %f143, %f1;
	st.global.v2.f32 	[%rd16], {%f141, %f144};
	ld.global.v2.f32 	{%f145, %f146}, [%rd16+8];
	ld.global.v2.f32 	{%f147, %f148}, [%rd18+8];
	mul.f32 	%f149, %f145, %f147;
	mul.f32 	%f150, %f146, %f148;
	sub.f32 	%f151, %f149, %f150;
	mul.f32 	%f152, %f151, %f1;
	st.global.f32 	[%rd16+8], %f152;
	mul.f32 	%f153, %f145, %f148;
	fma.rn.f32 	%f154, %f146, %f147, %f153;
	mul.f32 	%f155, %f154, %f1;
	st.global.f32 	[%rd16+12], %f155;
	add.s32 	%r38, %r38, 2;
$L__BB0_10:
	and.b32  	%r31, %r19, 2;
	setp.ne.s32 	%p8, %r31, 0;
	@%p8 bra 	$L__BB0_12;
	add.s32 	%r32, %r4, %r38;
	mul.wide.s32 	%rd19, %r32, 8;
	add.s64 	%rd20, %rd2, %rd19;
	ld.global.v2.f32 	{%f156, %f157}, [%rd20];
	add.s32 	%r33, %r38, %r3;
	mul.wide.s32 	%rd21, %r33, 8;
	add.s64 	%rd22, %rd1, %rd21;
	ld.global.v2.f32 	{%f158, %f159}, [%rd22];
	mul.f32 	%f160, %f156, %f158;
	mul.f32 	%f161, %f157, %f159;
	sub.f32 	%f162, %f160, %f161;
	mul.f32 	%f163, %f162, %f1;
	mul.f32 	%f164, %f156, %f159;
	fma.rn.f32 	%f165, %f157, %f158, %f164;
	mul.f32 	%f166, %f165, %f1;
	st.global.v2.f32 	[%rd20], {%f163, %f166};
$L__BB0_12:
	ret;

}
	// .globl	_Z14collect_resultPfS_iii
.visible .entry _Z14collect_resultPfS_iii(
	.param .u64 .ptr .align 1 _Z14collect_resultPfS_iii_param_0,
	.param .u64 .ptr .align 1 _Z14collect_resultPfS_iii_param_1,
	.param .u32 _Z14collect_resultPfS_iii_param_2,
	.param .u32 _Z14collect_resultPfS_iii_param_3,
	.param .u32 _Z14collect_resultPfS_iii_param_4
)
{
	.reg .pred 	%p<10>;
	.reg .b32 	%r<43>;
	.reg .b32 	%f<83>;
	.reg .b64 	%rd<43>;

	ld.param.u64 	%rd3, [_Z14collect_resultPfS_iii_param_0];
	ld.param.u64 	%rd2, [_Z14collect_resultPfS_iii_param_1];
	ld.param.u32 	%r26, [_Z14collect_resultPfS_iii_param_3];
	ld.param.u32 	%r27, [_Z14collect_resultPfS_iii_param_4];
	cvta.to.global.u64 	%rd1, %rd3;
	mov.u32 	%r1, %ctaid.x;
	mul.lo.s32 	%r2, %r26, %r1;
	mov.u32 	%r3, %tid.x;
	setp.lt.s32 	%p1, %r26, 1;
	mov.f32 	%f82, 0f00000000;
	@%p1 bra 	$L__BB1_13;
	and.b32  	%r4, %r26, 15;
	setp.lt.u32 	%p2, %r26, 16;
	mov.f32 	%f82, 0f00000000;
	mov.b32 	%r39, 0;
	@%p2 bra 	$L__BB1_4;
	and.b32  	%r39, %r26, 2147483632;
	neg.s32 	%r37, %r39;
	mul.lo.s32 	%r29, %r1, %r27;
	mad.lo.s32 	%r36, %r29, %r26, %r3;
	shl.b32 	%r8, %r27, 4;
	mov.f32 	%f82, 0f00000000;
	mul.wide.s32 	%rd6, %r27, 4;
$L__BB1_3:
	.pragma "nounroll";
	mul.wide.s32 	%rd4, %r36, 4;
	add.s64 	%rd5, %rd1, %rd4;
	ld.global.f32 	%f18, [%rd5];
	add.f32 	%f19, %f82, %f18;
	add.s64 	%rd7, %rd5, %rd6;
	ld.global.f32 	%f20, [%rd7];
	add.f32 	%f21, %f19, %f20;
	add.s64 	%rd8, %rd7, %rd6;
	ld.global.f32 	%f22, [%rd8];
	add.f32 	%f23, %f21, %f22;
	add.s64 	%rd9, %rd8, %rd6;
	ld.global.f32 	%f24, [%rd9];
	add.f32 	%f25, %f23, %f24;
	add.s64 	%rd10, %rd9, %rd6;
	ld.global.f32 	%f26, [%rd10];
	add.f32 	%f27, %f25, %f26;
	add.s64 	%rd11, %rd10, %rd6;
	ld.global.f32 	%f28, [%rd11];
	add.f32 	%f29, %f27, %f28;
	add.s64 	%rd12, %rd11, %rd6;
	ld.global.f32 	%f30, [%rd12];
	add.f32 	%f31, %f29, %f30;
	add.s64 	%rd13, %rd12, %rd6;
	ld.global.f32 	%f32, [%rd13];
	add.f32 	%f33, %f31, %f32;
	add.s64 	%rd14, %rd13, %rd6;
	ld.global.f32 	%f34, [%rd14];
	add.f32 	%f35, %f33, %f34;
	add.s64 	%rd15, %rd14, %rd6;
	ld.global.f32 	%f36, [%rd15];
	add.f32 	%f37, %f35, %f36;
	add.s64 	%rd16, %rd15, %rd6;
	ld.global.f32 	%f38, [%rd16];
	add.f32 	%f39, %f37, %f38;
	add.s64 	%rd17, %rd16, %rd6;
	ld.global.f32 	%f40, [%rd17];
	add.f32 	%f41, %f39, %f40;
	add.s64 	%rd18, %rd17, %rd6;
	ld.global.f32 	%f42, [%rd18];
	add.f32 	%f43, %f41, %f42;
	add.s64 	%rd19, %rd18, %rd6;
	ld.global.f32 	%f44, [%rd19];
	add.f32 	%f45, %f43, %f44;
	add.s64 	%rd20, %rd19, %rd6;
	ld.global.f32 	%f46, [%rd20];
	add.f32 	%f47, %f45, %f46;
	add.s64 	%rd21, %rd20, %rd6;
	ld.global.f32 	%f48, [%rd21];
	add.f32 	%f82, %f47, %f48;
	add.s32 	%r37, %r37, 16;
	add.s32 	%r36, %r36, %r8;
	setp.ne.s32 	%p3, %r37, 0;
	@%p3 bra 	$L__BB1_3;
$L__BB1_4:
	setp.eq.s32 	%p4, %r4, 0;
	@%p4 bra 	$L__BB1_13;
	and.b32  	%r14, %r26, 7;
	setp.lt.u32 	%p5, %r4, 8;
	@%p5 bra 	$L__BB1_7;
	add.s32 	%r30, %r39, %r2;
	mad.lo.s32 	%r31, %r30, %r27, %r3;
	mul.wide.s32 	%rd22, %r31, 4;
	add.s64 	%rd23, %rd1, %rd22;
	ld.global.f32 	%f50, [%rd23];
	add.f32 	%f51, %f82, %f50;
	mul.wide.s32 	%rd24, %r27, 4;
	add.s64 	%rd25, %rd23, %rd24;
	ld.global.f32 	%f52, [%rd25];
	add.f32 	%f53, %f51, %f52;
	add.s64 	%rd26, %rd25, %rd24;
	ld.global.f32 	%f54, [%rd26];
	add.f32 	%f55, %f53, %f54;
	add.s64 	%rd27, %rd26, %rd24;
	ld.global.f32 	%f56, [%rd27];
	add.f32 	%f57, %f55, %f56;
	add.s64 	%rd28, %rd27, %rd24;
	ld.global.f32 	%f58, [%rd28];
	add.f32 	%f59, %f57, %f58;
	add.s64 	%rd29, %rd28, %rd24;
	ld.global.f32 	%f60, [%rd29];
	add.f32 	%f61, %f59, %f60;
	add.s64 	%rd30, %rd29, %rd24;
	ld.global.f32 	%f62, [%rd30];
	add.f32 	%f63, %f61, %f62;
	add.s64 	%rd31, %rd30, %rd24;
	ld.global.f32 	%f64, [%rd31];
	add.f32 	%f82, %f63, %f64;
	add.s32 	%r39, %r39, 8;
$L__BB1_7:
	setp.eq.s32 	%p6, %r14, 0;
	@%p6 bra 	$L__BB1_13;
	and.b32  	%r17, %r26, 3;
	setp.lt.u32 	%p7, %r14, 4;
	@%p7 bra 	$L__BB1_10;
	add.s32 	%r32, %r39, %r2;
	mad.lo.s32 	%r33, %r32, %r27, %r3;
	mul.wide.s32 	%rd32, %r33, 4;
	add.s64 	%rd33, %rd1, %rd32;
	ld.global.f32 	%f66, [%rd33];
	add.f32 	%f67, %f82, %f66;
	mul.wide.s32 	%rd34, %r27, 4;
	add.s64 	%rd35, %rd33, %rd34;
	ld.global.f32 	%f68, [%rd35];
	add.f32 	%f69, %f67, %f68;
	add.s64 	%rd36, %rd35, %rd34;
	ld.global.f32 	%f70, [%rd36];
	add.f32 	%f71, %f69, %f70;
	add.s64 	%rd37, %rd36, %rd34;
	ld.global.f32 	%f72, [%rd37];
	add.f32 	%f82, %f71, %f72;
	add.s32 	%r39, %r39, 4;
$L__BB1_10:
	setp.eq.s32 	%p8, %r17, 0;
	@%p8 bra 	$L__BB1_13;
	add.s32 	%r34, %r39, %r2;
	mad.lo.s32 	%r42, %r27, %r34, %r3;
	neg.s32 	%r41, %r17;
$L__BB1_12:
	.pragma "nounroll";
	mul.wide.s32 	%rd38, %r42, 4;
	add.s64 	%rd39, %rd1, %rd38;
	ld.global.f32 	%f73, [%rd39];
	add.f32 	%f82, %f82, %f73;
	add.s32 	%r42, %r42, %r27;
	add.s32 	%r41, %r41, 1;
	setp.ne.s32 	%p9, %r41, 0;
	@%p9 bra 	$L__BB1_12;
$L__BB1_13:
	cvta.to.global.u64 	%rd40, %rd2;
	mad.lo.s32 	%r35, %r27, %r1, %r3;
	mul.wide.u32 	%rd41, %r35, 4;
	add.s64 	%rd42, %rd40, %rd41;
	st.global.f32 	[%rd42], %f82;
	ret;

}


// ===== COMPILED SASS (sm_100) =====

	.target	sm_100

	.elftype	@"ET_EXEC"


//--------------------- .note.nv.tkinfo           --------------------------
	.section	.note.nv.tkinfo,"",@"SHT_NOTE"
	.sectionflags	@"SHF_NOTE_NV_TKINFO"
	.tkinfo
        /*0018*/ 	.word	0x00000002
        /*0030*/ 	.string	""
        /*0030*/ 	.string	"ptxas"
        /*0030*/ 	.string	"Cuda compilation tools, release 13.0, V13.0.88"
        /*0030*/ 	.string	"Build cuda_13.0.r13.0/compiler.36424714_0"
        /*0030*/ 	.string	"-arch sm_100 -m 64 "



//--------------------- .note.nv.cuinfo           --------------------------
	.section	.note.nv.cuinfo,"",@"SHT_NOTE"
	.sectionflags	@"SHF_NOTE_NV_CUINFO"
        /*0018*/ 	.short	0x0002
        /*001a*/ 	.short	0x0064
        /*001c*/ 	.short	0x0082
	.zero		2


//--------------------- .nv.info                  --------------------------
	.section	.nv.info,"",@"SHT_CUDA_INFO"
	.align	4


	//----- nvinfo : EIATTR_REGCOUNT
	.align		4
        /*0000*/ 	.byte	0x04, 0x2f
        /*0002*/ 	.short	(.L_1 - .L_0)
	.align		4
.L_0:
        /*0004*/ 	.word	index@(_Z13bcm_dot_scaleP6float2S0_iii)
        /*0008*/ 	.word	0x0000001b


	//----- nvinfo : EIATTR_FRAME_SIZE
	.align		4
.L_1:
        /*000c*/ 	.byte	0x04, 0x11
        /*000e*/ 	.short	(.L_3 - .L_2)
	.align		4
.L_2:
        /*0010*/ 	.word	index@($__internal_0_$__cuda_sm20_dblrcp_rn_slowpath_v3)
        /*0014*/ 	.word	0x00000000


	//----- nvinfo : EIATTR_FRAME_SIZE
	.align		4
.L_3:
        /*0018*/ 	.byte	0x04, 0x11
        /*001a*/ 	.short	(.L_5 - .L_4)
	.align		4
.L_4:
        /*001c*/ 	.word	index@(_Z13bcm_dot_scaleP6float2S0_iii)
        /*0020*/ 	.word	0x00000000


	//----- nvinfo : EIATTR_REGCOUNT
	.align		4
.L_5:
        /*0024*/ 	.byte	0x04, 0x2f
        /*0026*/ 	.short	(.L_7 - .L_6)
	.align		4
.L_6:
        /*0028*/ 	.word	index@(_Z14collect_resultPfS_iii)
        /*002c*/ 	.word	0x00000020


	//----- nvinfo : EIATTR_FRAME_SIZE
	.align		4
.L_7:
        /*0030*/ 	.byte	0x04, 0x11
        /*0032*/ 	.short	(.L_9 - .L_8)
	.align		4
.L_8:
        /*0034*/ 	.word	index@(_Z14collect_resultPfS_iii)
        /*0038*/ 	.word	0x00000000


	//----- nvinfo : EIATTR_MIN_STACK_SIZE
	.align		4
.L_9:
        /*003c*/ 	.byte	0x04, 0x12
        /*003e*/ 	.short	(.L_11 - .L_10)
	.align		4
.L_10:
        /*0040*/ 	.word	index@(_Z14collect_resultPfS_iii)
        /*0044*/ 	.word	0x00000000


	//----- nvinfo : EIATTR_MIN_STACK_SIZE
	.align		4
.L_11:
        /*0048*/ 	.byte	0x04, 0x12
        /*004a*/ 	.short	(.L_13 - .L_12)
	.align		4
.L_12:
        /*004c*/ 	.word	index@(_Z13bcm_dot_scaleP6float2S0_iii)
        /*0050*/ 	.word	0x00000000
.L_13:


//--------------------- .nv.compat                --------------------------
	.section	.nv.compat,"",@"SHT_CUDA_COMPAT_INFO"
	.align	4
        /*0000*/ 	.byte	0x02, 0x09, 0x00, 0x00, 0x02, 0x02, 0x01, 0x00, 0x02, 0x05, 0x05, 0x00, 0x03, 0x07, 0x01, 0x01
        /*0010*/ 	.byte	0x02, 0x03, 0x00, 0x00, 0x02, 0x06, 0x01, 0x00, 0x04, 0x0b, 0x08, 0x00, 0x01, 0x00, 0x00, 0x00
        /*0020*/ 	.byte	0x00, 0x00, 0x00, 0x00


//--------------------- .nv.info._Z14collect_resultPfS_iii --------------------------
	.section	.nv.info._Z14collect_resultPfS_iii,"",@"SHT_CUDA_INFO"
	.sectionflags	@""
	.align	4


	//----- nvinfo : EIATTR_CUDA_API_VERSION
	.align		4
        /*0000*/ 	.byte	0x04, 0x37
        /*0002*/ 	.short	(.L_15 - .L_14)
.L_14:
        /*0004*/ 	.word	0x00000082


	//----- nvinfo : EIATTR_KPARAM_INFO
	.align		4
.L_15:
        /*0008*/ 	.byte	0x04, 0x17
        /*000a*/ 	.short	(.L_17 - .L_16)
.L_16:
        /*000c*/ 	.word	0x00000000
        /*0010*/ 	.short	0x0004
        /*0012*/ 	.short	0x0018
        /*0014*/ 	.byte	0x00, 0xf0, 0x11, 0x00


	//----- nvinfo : EIATTR_KPARAM_INFO
	.align		4
.L_17:
        /*0018*/ 	.byte	0x04, 0x17
        /*001a*/ 	.short	(.L_19 - .L_18)
.L_18:
        /*001c*/ 	.word	0x00000000
        /*0020*/ 	.short	0x0003
        /*0022*/ 	.short	0x0014
        /*0024*/ 	.byte	0x00, 0xf0, 0x11, 0x00


	//----- nvinfo : EIATTR_KPARAM_INFO
	.align		4
.L_19:
        /*0028*/ 	.byte	0x04, 0x17
        /*002a*/ 	.short	(.L_21 - .L_20)
.L_20:
        /*002c*/ 	.word	0x00000000
        /*0030*/ 	.short	0x0002
        /*0032*/ 	.short	0x0010
        /*0034*/ 	.byte	0x00, 0xf0, 0x11, 0x00


	//----- nvinfo : EIATTR_KPARAM_INFO
	.align		4
.L_21:
        /*0038*/ 	.byte	0x04, 0x17
        /*003a*/ 	.short	(.L_23 - .L_22)
.L_22:
        /*003c*/ 	.word	0x00000000
        /*0040*/ 	.short	0x0001
        /*0042*/ 	.short	0x0008
        /*0044*/ 	.byte	0x00, 0xf5, 0x21, 0x00


	//----- nvinfo : EIATTR_KPARAM_INFO
	.align		4
.L_23:
        /*0048*/ 	.byte	0x04, 0x17
        /*004a*/ 	.short	(.L_25 - .L_24)
.L_24:
        /*004c*/ 	.word	0x00000000
        /*0050*/ 	.short	0x0000
        /*0052*/ 	.short	0x0000
        /*0054*/ 	.byte	0x00, 0xf5, 0x21, 0x00


	//----- nvinfo : EIATTR_SPARSE_MMA_MASK
	.align		4
.L_25:
        /*0058*/ 	.byte	0x03, 0x50
        /*005a*/ 	.short	0x0000


	//----- nvinfo : EIATTR_MAXREG_COUNT
	.align		4
        /*005c*/ 	.byte	0x03, 0x1b
        /*005e*/ 	.short	0x00ff


	//----- nvinfo : EIATTR_MERCURY_ISA_VERSION
	.align		4
        /*0060*/ 	.byte	0x03, 0x5f
        /*0062*/ 	.short	0x0101


	//----- nvinfo : EIATTR_VRC_CTA_INIT_COUNT
	.align		4
        /*0064*/ 	.byte	0x02, 0x4a
	.zero		1
	.zero		1


	//----- nvinfo : EIATTR_EXIT_INSTR_OFFSETS
	.align		4
        /*0068*/ 	.byte	0x04, 0x1c
        /*006a*/ 	.short	(.L_27 - .L_26)


	//   ....[0]....
.L_26:
        /*006c*/ 	.word	0x00000930


	//----- nvinfo : EIATTR_CBANK_PARAM_SIZE
	.align		4
.L_27:
        /*0070*/ 	.byte	0x03, 0x19
        /*0072*/ 	.short	0x001c


	//----- nvinfo : EIATTR_PARAM_CBANK
	.align		4
        /*0074*/ 	.byte	0x04, 0x0a
        /*0076*/ 	.short	(.L_29 - .L_28)
	.align		4
.L_28:
        /*0078*/ 	.word	index@(.nv.constant0._Z14collect_resultPfS_iii)
        /*007c*/ 	.short	0x0380
        /*007e*/ 	.short	0x001c


	//----- nvinfo : EIATTR_SW_WAR
	.align		4
.L_29:
        /*0080*/ 	.byte	0x04, 0x36
        /*0082*/ 	.short	(.L_31 - .L_30)
.L_30:
        /*0084*/ 	.word	0x00000008
.L_31:


//--------------------- .nv.info._Z13bcm_dot_scaleP6float2S0_iii --------------------------
	.section	.nv.info._Z13bcm_dot_scaleP6float2S0_iii,"",@"SHT_CUDA_INFO"
	.sectionflags	@""
	.align	4


	//----- nvinfo : EIATTR_CUDA_API_VERSION
	.align		4
        /*0000*/ 	.byte	0x04, 0x37
        /*0002*/ 	.short	(.L_33 - .L_32)
.L_32:
        /*0004*/ 	.word	0x00000082


	//----- nvinfo : EIATTR_KPARAM_INFO
	.align		4
.L_33:
        /*0008*/ 	.byte	0x04, 0x17
        /*000a*/ 	.short	(.L_35 - .L_34)
.L_34:
        /*000c*/ 	.word	0x00000000
        /*0010*/ 	.short	0x0004
        /*0012*/ 	.short	0x0018
        /*0014*/ 	.byte	0x00, 0xf0, 0x11, 0x00


	//----- nvinfo : EIATTR_KPARAM_INFO
	.align		4
.L_35:
        /*0018*/ 	.byte	0x04, 0x17
        /*001a*/ 	.short	(.L_37 - .L_36)
.L_36:
        /*001c*/ 	.word	0x00000000
        /*0020*/ 	.short	0x0003
        /*0022*/ 	.short	0x0014
        /*0024*/ 	.byte	0x00, 0xf0, 0x11, 0x00


	//----- nvinfo : EIATTR_KPARAM_INFO
	.align		4
.L_37:
        /*0028*/ 	.byte	0x04, 0x17
        /*002a*/ 	.short	(.L_39 - .L_38)
.L_38:
        /*002c*/ 	.word	0x00000000
        /*0030*/ 	.short	0x0002
        /*0032*/ 	.short	0x0010
        /*0034*/ 	.byte	0x00, 0xf0, 0x11, 0x00


	//----- nvinfo : EIATTR_KPARAM_INFO
	.align		4
.L_39:
        /*0038*/ 	.byte	0x04, 0x17
        /*003a*/ 	.short	(.L_41 - .L_40)
.L_40:
        /*003c*/ 	.word	0x00000000
        /*0040*/ 	.short	0x0001
        /*0042*/ 	.short	0x0008
        /*0044*/ 	.byte	0x00, 0xf5, 0x21, 0x00


	//----- nvinfo : EIATTR_KPARAM_INFO
	.align		4
.L_41:
        /*0048*/ 	.byte	0x04, 0x17
        /*004a*/ 	.short	(.L_43 - .L_42)
.L_42:
        /*004c*/ 	.word	0x00000000
        /*0050*/ 	.short	0x0000
        /*0052*/ 	.short	0x0000
        /*0054*/ 	.byte	0x00, 0xf5, 0x21, 0x00


	//----- nvinfo : EIATTR_SPARSE_MMA_MASK
	.align		4
.L_43:
        /*0058*/ 	.byte	0x03, 0x50
        /*005a*/ 	.short	0x0000


	//----- nvinfo : EIATTR_MAXREG_COUNT
	.align		4
        /*005c*/ 	.byte	0x03, 0x1b
        /*005e*/ 	.short	0x00ff


	//----- nvinfo : EIATTR_MERCURY_ISA_VERSION
	.align		4
        /*0060*/ 	.byte	0x03, 0x5f
        /*0062*/ 	.short	0x0101


	//----- nvinfo : EIATTR_VRC_CTA_INIT_COUNT
	.align		4
        /*0064*/ 	.byte	0x02, 0x4a
	.zero		1
	.zero		1


	//----- nvinfo : EIATTR_EXIT_INSTR_OFFSETS
	.align		4
        /*0068*/ 	.byte	0x04, 0x1c
        /*006a*/ 	.short	(.L_45 - .L_44)


	//   ....[0]....
.L_44:
        /*006c*/ 	.word	0x00000160


	//   ....[1]....
        /*0070*/ 	.word	0x000007f0


	//   ....[2]....
        /*0074*/ 	.word	0x00000ae0


	//   ....[3]....
        /*0078*/ 	.word	0x00000cb0


	//   ....[4]....
        /*007c*/ 	.word	0x00000db0


	//----- nvinfo : EIATTR_CRS_STACK_SIZE
	.align		4
.L_45:
        /*0080*/ 	.byte	0x04, 0x1e
        /*0082*/ 	.short	(.L_47 - .L_46)
.L_46:
        /*0084*/ 	.word	0x00000000


	//----- nvinfo : EIATTR_CBANK_PARAM_SIZE
	.align		4
.L_47:
        /*0088*/ 	.byte	0x03, 0x19
        /*008a*/ 	.short	0x001c


	//----- nvinfo : EIATTR_PARAM_CBANK
	.align		4
        /*008c*/ 	.byte	0x04, 0x0a
        /*008e*/ 	.short	(.L_49 - .L_48)
	.align		4
.L_48:
        /*0090*/ 	.word	index@(.nv.constant0._Z13bcm_dot_scaleP6float2S0_iii)
        /*0094*/ 	.short	0x0380
        /*0096*/ 	.short	0x001c


	//----- nvinfo : EIATTR_SW_WAR
	.align		4
.L_49:
        /*0098*/ 	.byte	0x04, 0x36
        /*009a*/ 	.short	(.L_51 - .L_50)
.L_50:
        /*009c*/ 	.word	0x00000008
.L_51:


//--------------------- .nv.callgraph             --------------------------
	.section	.nv.callgraph,"",@"SHT_CUDA_CALLGRAPH"
	.align	4
	.sectionentsize	8
	.align		4
        /*0000*/ 	.word	0x00000000
	.align		4
        /*0004*/ 	.word	0xffffffff
	.align		4
        /*0008*/ 	.word	0x00000000
	.align		4
        /*000c*/ 	.word	0xfffffffe
	.align		4
        /*0010*/ 	.word	0x00000000
	.align		4
        /*0014*/ 	.word	0xfffffffd
	.align		4
        /*0018*/ 	.word	0x00000000
	.align		4
        /*001c*/ 	.word	0xfffffffc


//--------------------- .text._Z14collect_resultPfS_iii --------------------------
	.section	.text._Z14collect_resultPfS_iii,"ax",@progbits
	.align	128
        .global         _Z14collect_resultPfS_iii
        .type           _Z14collect_resultPfS_iii,@function
        .size           _Z14collect_resultPfS_iii,(.L_x_17 - _Z14collect_resultPfS_iii)
        .other          _Z14collect_resultPfS_iii,@"STO_CUDA_ENTRY STV_DEFAULT"
_Z14collect_resultPfS_iii:
.text._Z14collect_resultPfS_iii:
[----:B------:R-:W-:Y:S01]  /*0000*/  LDC R1, c[0x0][0x37c] ;  /* 0x0000df00ff017b82 */ /* 0x000fe20000000800 */
[----:B------:R-:W0:Y:S01]  /*0010*/  LDCU UR6, c[0x0][0x394] ;  /* 0x00007280ff0677ac */ /* 0x000e220008000800 */
[----:B------:R-:W1:Y:S06]  /*0020*/  S2R R0, SR_TID.X ;  /* 0x0000000000007919 */ /* 0x000e6c0000002100 */
[----:B------:R-:W2:Y:S01]  /*0030*/  S2UR UR10, SR_CTAID.X ;  /* 0x00000000000a79c3 */ /* 0x000ea20000002500 */
[----:B------:R-:W-:Y:S01]  /*0040*/  HFMA2 R16, -RZ, RZ, 0, 0 ;  /* 0x00000000ff107431 */ /* 0x000fe200000001ff */
[----:B------:R-:W3:Y:S01]  /*0050*/  LDCU.64 UR8, c[0x0][0x358] ;  /* 0x00006b00ff0877ac */ /* 0x000ee20008000a00 */
[----:B0-----:R-:W-:-:S09]  /*0060*/  UISETP.GE.AND UP0, UPT, UR6, 0x1, UPT ;  /* 0x000000010600788c */ /* 0x001fd2000bf06270 */
[----:B---3--:R-:W-:Y:S05]  /*0070*/  BRA.U !UP0, `(.L_x_0) ;  /* 0x0000000908187547 */ /* 0x008fea000b800000 */
[----:B------:R-:W-:Y:S01]  /*0080*/  UISETP.GE.U32.AND UP1, UPT, UR6, 0x10, UPT ;  /* 0x000000100600788c */ /* 0x000fe2000bf26070 */
[----:B------:R-:W-:Y:S01]  /*0090*/  MOV R16, RZ ;  /* 0x000000ff00107202 */ /* 0x000fe20000000f00 */
[----:B------:R-:W-:Y:S01]  /*00a0*/  ULOP3.LUT UR5, UR6, 0xf, URZ, 0xc0, !UPT ;  /* 0x0000000f06057892 */ /* 0x000fe2000f8ec0ff */
[----:B------:R-:W-:-:S03]  /*00b0*/  UMOV UR4, URZ ;  /* 0x000000ff00047c82 */ /* 0x000fc60008000000 */
[----:B------:R-:W-:-:S03]  /*00c0*/  UISETP.NE.AND UP0, UPT, UR5, URZ, UPT ;  /* 0x000000ff0500728c */ /* 0x000fc6000bf05270 */
[----:B------:R-:W-:Y:S08]  /*00d0*/  BRA.U !UP1, `(.L_x_1) ;  /* 0x0000000109ec7547 */ /* 0x000ff0000b800000 */
[----:B------:R-:W2:Y:S01]  /*00e0*/  LDC R17, c[0x0][0x398] ;  /* 0x0000e600ff117b82 */ /* 0x000ea20000000800 */
[----:B------:R-:W-:Y:S01]  /*00f0*/  ULOP3.LUT UR4, UR6, 0x7ffffff0, URZ, 0xc0, !UPT ;  /* 0x7ffffff006047892 */ /* 0x000fe2000f8ec0ff */
[----:B------:R-:W-:-:S03]  /*0100*/  MOV R16, RZ ;  /* 0x000000ff00107202 */ /* 0x000fc60000000f00 */
[----:B------:R-:W-:Y:S01]  /*0110*/  UIADD3 UR7, UPT, UPT, -UR4, URZ, URZ ;  /* 0x000000ff04077290 */ /* 0x000fe2000fffe1ff */
[----:B--2---:R-:W-:-:S04]  /*0120*/  IMAD R3, R17, UR10, RZ ;  /* 0x0000000a11037c24 */ /* 0x004fc8000f8e02ff */
[----:B-1----:R-:W-:-:S07]  /*0130*/  IMAD R18, R3, UR6, R0 ;  /* 0x0000000603127c24 */ /* 0x002fce000f8e0200 */
.L_x_2:
[----:B------:R-:W0:Y:S02]  /*0140*/  LDC.64 R4, c[0x0][0x380] ;  /* 0x0000e000ff047b82 */ /* 0x000e240000000a00 */
[----:B0-----:R-:W-:-:S05]  /*0150*/  IMAD.WIDE R4, R18, 0x4, R4 ;  /* 0x0000000412047825 */ /* 0x001fca00078e0204 */
[----:B------:R-:W2:Y:S01]  /*0160*/  LDG.E R25, desc[UR8][R4.64] ;  /* 0x0000000804197981 */ /* 0x000ea2000c1e1900 */
[----:B------:R-:W-:-:S05]  /*0170*/  IMAD.WIDE R6, R17, 0x4, R4 ;  /* 0x0000000411067825 */ /* 0x000fca00078e0204 */
[----:B------:R0:W3:Y:S01]  /*0180*/  LDG.E R23, desc[UR8][R6.64] ;  /* 0x0000000806177981 */ /* 0x0000e2000c1e1900 */
[----:B------:R-:W-:-:S05]  /*0190*/  IMAD.WIDE R8, R17, 0x4, R6 ;  /* 0x0000000411087825 */ /* 0x000fca00078e0206 */
[----:B------:R1:W4:Y:S01]  /*01a0*/  LDG.E R22, desc[UR8][R8.64] ;  /* 0x0000000808167981 */ /* 0x000322000c1e1900 */
[----:B------:R-:W-:-:S05]  /*01b0*/  IMAD.WIDE R12, R17, 0x4, R8 ;  /* 0x00000004110c7825 */ /* 0x000fca00078e0208 */
[----:B------:R-:W5:Y:S01]  /*01c0*/  LDG.E R21, desc[UR8][R12.64] ;  /* 0x000000080c157981 */ /* 0x000f62000c1e1900 */
[----:B------:R-:W-:-:S05]  /*01d0*/  IMAD.WIDE R14, R17, 0x4, R12 ;  /* 0x00000004110e7825 */ /* 0x000fca00078e020c */
[----:B------:R-:W5:Y:S01]  /*01e0*/  LDG.E R20, desc[UR8][R14.64] ;  /* 0x000000080e147981 */ /* 0x000f62000c1e1900 */
[----:B------:R-:W-:-:S05]  /*01f0*/  IMAD.WIDE R2, R17, 0x4, R14 ;  /* 0x0000000411027825 */ /* 0x000fca00078e020e */
[----:B------:R1:W5:Y:S01]  /*0200*/  LDG.E R19, desc[UR8][R2.64] ;  /* 0x0000000802137981 */ /* 0x000362000c1e1900 */
[----:B------:R-:W-:-:S05]  /*0210*/  IMAD.WIDE R26, R17, 0x4, R2 ;  /* 0x00000004111a7825 */ /* 0x000fca00078e0202 */
[----:B------:R1:W5:Y:S01]  /*0220*/  LDG.E R24, desc[UR8][R26.64] ;  /* 0x000000081a187981 */ /* 0x000362000c1e1900 */
[----:B------:R-:W-:-:S05]  /*0230*/  IMAD.WIDE R10, R17, 0x4, R26 ;  /* 0x00000004110a7825 */ /* 0x000fca00078e021a */
[----:B------:R1:W5:Y:S01]  /*0240*/  LDG.E R28, desc[UR8][R10.64] ;  /* 0x000000080a1c7981 */ /* 0x000362000c1e1900 */
[----:B0-----:R-:W-:-:S04]  /*0250*/  IMAD.WIDE R6, R17, 0x4, R10 ;  /* 0x0000000411067825 */ /* 0x001fc800078e020a */
[C---:B-1----:R-:W-:Y:S02]  /*0260*/  IMAD.WIDE R8, R17.reuse, 0x4, R6 ;  /* 0x0000000411087825 */ /* 0x042fe400078e0206 */
[----:B------:R-:W5:Y:S02]  /*0270*/  LDG.E R6, desc[UR8][R6.64] ;  /* 0x0000000806067981 */ /* 0x000f64000c1e1900 */
[C---:B------:R-:W-:Y:S02]  /*0280*/  IMAD.WIDE R2, R17.reuse, 0x4, R8 ;  /* 0x0000000411027825 */ /* 0x040fe400078e0208 */
[----:B------:R-:W5:Y:S02]  /*0290*/  LDG.E R8, desc[UR8][R8.64] ;  /* 0x0000000808087981 */ /* 0x000f64000c1e1900 */
[C---:B------:R-:W-:Y:S02]  /*02a0*/  IMAD.WIDE R4, R17.reuse, 0x4, R2 ;  /* 0x0000000411047825 */ /* 0x040fe400078e0202 */
[----:B------:R-:W5:Y:S02]  /*02b0*/  LDG.E R29, desc[UR8][R2.64] ;  /* 0x00000008021d7981 */ /* 0x000f64000c1e1900 */
[----:B------:R-:W-:-:S02]  /*02c0*/  IMAD.WIDE R12, R17, 0x4, R4 ;  /* 0x00000004110c7825 */ /* 0x000fc400078e0204 */
[----:B------:R-:W5:Y:S02]  /*02d0*/  LDG.E R4, desc[UR8][R4.64] ;  /* 0x0000000804047981 */ /* 0x000f64000c1e1900 */
[C---:B------:R-:W-:Y:S02]  /*02e0*/  IMAD.WIDE R14, R17.reuse, 0x4, R12 ;  /* 0x00000004110e7825 */ /* 0x040fe400078e020c */
[----:B------:R-:W5:Y:S02]  /*02f0*/  LDG.E R12, desc[UR8][R12.64] ;  /* 0x000000080c0c7981 */ /* 0x000f64000c1e1900 */
[C---:B------:R-:W-:Y:S02]  /*0300*/  IMAD.WIDE R26, R17.reuse, 0x4, R14 ;  /* 0x00000004111a7825 */ /* 0x040fe400078e020e */
[----:B------:R-:W5:Y:S02]  /*0310*/  LDG.E R14, desc[UR8][R14.64] ;  /* 0x000000080e0e7981 */ /* 0x000f64000c1e1900 */
[----:B------:R-:W-:-:S02]  /*0320*/  IMAD.WIDE R10, R17, 0x4, R26 ;  /* 0x00000004110a7825 */ /* 0x000fc400078e021a */
[----:B------:R-:W5:Y:S04]  /*0330*/  LDG.E R26, desc[UR8][R26.64] ;  /* 0x000000081a1a7981 */ /* 0x000f68000c1e1900 */
[----:B------:R-:W5:Y:S01]  /*0340*/  LDG.E R10, desc[UR8][R10.64] ;  /* 0x000000080a0a7981 */ /* 0x000f62000c1e1900 */
[----:B------:R-:W-:-:S04]  /*0350*/  UIADD3 UR7, UPT, UPT, UR7, 0x10, URZ ;  /* 0x0000001007077890 */ /* 0x000fc8000fffe0ff */
[----:B------:R-:W-:Y:S01]  /*0360*/  UISETP.NE.AND UP1, UPT, UR7, URZ, UPT ;  /* 0x000000ff0700728c */ /* 0x000fe2000bf25270 */
[----:B------:R-:W-:Y:S01]  /*0370*/  LEA R18, R17, R18, 0x4 ;  /* 0x0000001211127211 */ /* 0x000fe200078e20ff */
[----:B--2---:R-:W-:-:S04]  /*0380*/  FADD R16, R25, R16 ;  /* 0x0000001019107221 */ /* 0x004fc80000000000 */
[----:B---3--:R-:W-:-:S04]  /*0390*/  FADD R23, R16, R23 ;  /* 0x0000001710177221 */ /* 0x008fc80000000000 */
[----:B----4-:R-:W-:-:S04]  /*03a0*/  FADD R22, R23, R22 ;  /* 0x0000001617167221 */ /* 0x010fc80000000000 */
[----:B-----5:R-:W-:-:S04]  /*03b0*/  FADD R21, R22, R21 ;  /* 0x0000001516157221 */ /* 0x020fc80000000000 */
[----:B------:R-:W-:-:S04]  /*03c0*/  FADD R20, R21, R20 ;  /* 0x0000001415147221 */ /* 0x000fc80000000000 */
        /* <DEDUP_REMOVED lines=10> */
[----:B------:R-:W-:Y:S01]  /*0470*/  FADD R16, R29, R10 ;  /* 0x0000000a1d107221 */ /* 0x000fe20000000000 */
[----:B------:R-:W-:Y:S06]  /*0480*/  BRA.U UP1, `(.L_x_2) ;  /* 0xfffffffd012c7547 */ /* 0x000fec000b83ffff */
.L_x_1:
[----:B------:R-:W-:Y:S05]  /*0490*/  BRA.U !UP0, `(.L_x_0) ;  /* 0x0000000508107547 */ /* 0x000fea000b800000 */
[----:B------:R-:W-:Y:S02]  /*04a0*/  UISETP.GE.U32.AND UP0, UPT, UR5, 0x8, UPT ;  /* 0x000000080500788c */ /* 0x000fe4000bf06070 */
[----:B------:R-:W-:-:S04]  /*04b0*/  ULOP3.LUT UR7, UR6, 0x7, URZ, 0xc0, !UPT ;  /* 0x0000000706077892 */ /* 0x000fc8000f8ec0ff */
[----:B------:R-:W-:-:S03]  /*04c0*/  UISETP.NE.AND UP1, UPT, UR7, URZ, UPT ;  /* 0x000000ff0700728c */ /* 0x000fc6000bf25270 */
[----:B------:R-:W-:Y:S08]  /*04d0*/  BRA.U !UP0, `(.L_x_3) ;  /* 0x0000000108747547 */ /* 0x000ff0000b800000 */
[----:B------:R-:W1:Y:S01]  /*04e0*/  LDC R19, c[0x0][0x398] ;  /* 0x0000e600ff137b82 */ /* 0x000e620000000800 */
[----:B--2---:R-:W-:-:S07]  /*04f0*/  UIMAD UR5, UR10, UR6, UR4 ;  /* 0x000000060a0572a4 */ /* 0x004fce000f8e0204 */
[----:B------:R-:W0:Y:S01]  /*0500*/  LDC.64 R2, c[0x0][0x380] ;  /* 0x0000e000ff027b82 */ /* 0x000e220000000a00 */
[----:B-1----:R-:W-:-:S04]  /*0510*/  IMAD R5, R19, UR5, R0 ;  /* 0x0000000513057c24 */ /* 0x002fc8000f8e0200 */
[----:B0-----:R-:W-:-:S04]  /*0520*/  IMAD.WIDE R2, R5, 0x4, R2 ;  /* 0x0000000405027825 */ /* 0x001fc800078e0202 */
[C---:B------:R-:W-:Y:S02]  /*0530*/  IMAD.WIDE R4, R19.reuse, 0x4, R2 ;  /* 0x0000000413047825 */ /* 0x040fe400078e0202 */
[----:B------:R-:W2:Y:S02]  /*0540*/  LDG.E R3, desc[UR8][R2.64] ;  /* 0x0000000802037981 */ /* 0x000ea4000c1e1900 */
[C---:B------:R-:W-:Y:S02]  /*0550*/  IMAD.WIDE R6, R19.reuse, 0x4, R4 ;  /* 0x0000000413067825 */ /* 0x040fe400078e0204 */
[----:B------:R-:W3:Y:S02]  /*0560*/  LDG.E R4, desc[UR8][R4.64] ;  /* 0x0000000804047981 */ /* 0x000ee4000c1e1900 */
[C---:B------:R-:W-:Y:S02]  /*0570*/  IMAD.WIDE R8, R19.reuse, 0x4, R6 ;  /* 0x0000000413087825 */ /* 0x040fe400078e0206 */
[----:B------:R-:W4:Y:S02]  /*0580*/  LDG.E R6, desc[UR8][R6.64] ;  /* 0x0000000806067981 */ /* 0x000f24000c1e1900 */
        /* <DEDUP_REMOVED lines=9> */
[----:B------:R-:W-:Y:S01]  /*0620*/  UIADD3 UR4, UPT, UPT, UR4, 0x8, URZ ;  /* 0x0000000804047890 */ /* 0x000fe2000fffe0ff */
[----:B--2---:R-:W-:-:S04]  /*0630*/  FADD R3, R16, R3 ;  /* 0x0000000310037221 */ /* 0x004fc80000000000 */
[----:B---3--:R-:W-:-:S04]  /*0640*/  FADD R3, R3, R4 ;  /* 0x0000000403037221 */ /* 0x008fc80000000000 */
[----:B----4-:R-:W-:-:S04]  /*0650*/  FADD R3, R3, R6 ;  /* 0x0000000603037221 */ /* 0x010fc80000000000 */
[----:B-----5:R-:W-:-:S04]  /*0660*/  FADD R3, R3, R8 ;  /* 0x0000000803037221 */ /* 0x020fc80000000000 */
[----:B------:R-:W-:-:S04]  /*0670*/  FADD R3, R3, R10 ;  /* 0x0000000a03037221 */ /* 0x000fc80000000000 */
[----:B------:R-:W-:-:S04]  /*0680*/  FADD R3, R3, R12 ;  /* 0x0000000c03037221 */ /* 0x000fc80000000000 */
[----:B------:R-:W-:-:S04]  /*0690*/  FADD R3, R3, R14 ;  /* 0x0000000e03037221 */ /* 0x000fc80000000000 */
[----:B------:R-:W-:-:S07]  /*06a0*/  FADD R16, R3, R18 ;  /* 0x0000001203107221 */ /* 0x000fce0000000000 */
.L_x_3:
        /* <DEDUP_REMOVED lines=14> */
[----:B------:R-:W-:Y:S02]  /*0790*/  IMAD.WIDE R8, R9, 0x4, R6 ;  /* 0x0000000409087825 */ /* 0x000fe400078e0206 */
[----:B------:R-:W4:Y:S04]  /*07a0*/  LDG.E R7, desc[UR8][R6.64] ;  /* 0x0000000806077981 */ /* 0x000f28000c1e1900 */
[----:B------:R-:W5:Y:S01]  /*07b0*/  LDG.E R9, desc[UR8][R8.64] ;  /* 0x0000000808097981 */ /* 0x000f62000c1e1900 */
[----:B------:R-:W-:Y:S01]  /*07c0*/  UIADD3 UR4, UPT, UPT, UR4, 0x4, URZ ;  /* 0x0000000404047890 */ /* 0x000fe2000fffe0ff */
[----:B--2---:R-:W-:-:S04]  /*07d0*/  FADD R16, R16, R3 ;  /* 0x0000000310107221 */ /* 0x004fc80000000000 */
[----:B---3--:R-:W-:-:S04]  /*07e0*/  FADD R16, R16, R5 ;  /* 0x0000000510107221 */ /* 0x008fc80000000000 */
[----:B----4-:R-:W-:-:S04]  /*07f0*/  FADD R16, R16, R7 ;  /* 0x0000000710107221 */ /* 0x010fc80000000000 */
[----:B-----5:R-:W-:-:S07]  /*0800*/  FADD R16, R16, R9 ;  /* 0x0000000910107221 */ /* 0x020fce0000000000 */
.L_x_4:
[----:B------:R-:W-:Y:S05]  /*0810*/  BRA.U !UP1, `(.L_x_0) ;  /* 0x0000000109307547 */ /* 0x000fea000b800000 */
[----:B------:R-:W1:Y:S01]  /*0820*/  LDC R6, c[0x0][0x398] ;  /* 0x0000e600ff067b82 */ /* 0x000e620000000800 */
[----:B--2---:R-:W-:Y:S02]  /*0830*/  UIMAD UR4, UR10, UR6, UR4 ;  /* 0x000000060a0472a4 */ /* 0x004fe4000f8e0204 */
[----:B------:R-:W-:-:S05]  /*0840*/  UIADD3 UR5, UPT, UPT, -UR5, URZ, URZ ;  /* 0x000000ff05057290 */ /* 0x000fca000fffe1ff */
[----:B------:R-:W0:Y:S01]  /*0850*/  LDC.64 R4, c[0x0][0x380] ;  /* 0x0000e000ff047b82 */ /* 0x000e220000000a00 */
[----:B-1----:R-:W-:-:S07]  /*0860*/  IMAD R7, R6, UR4, R0 ;  /* 0x0000000406077c24 */ /* 0x002fce000f8e0200 */
.L_x_5:
[----:B0-----:R-:W-:-:S06]  /*0870*/  IMAD.WIDE R2, R7, 0x4, R4 ;  /* 0x0000000407027825 */ /* 0x001fcc00078e0204 */
[----:B------:R-:W2:Y:S01]  /*0880*/  LDG.E R3, desc[UR8][R2.64] ;  /* 0x0000000802037981 */ /* 0x000ea2000c1e1900 */
[----:B------:R-:W-:Y:S01]  /*0890*/  UIADD3 UR5, UPT, UPT, UR5, 0x1, URZ ;  /* 0x0000000105057890 */ /* 0x000fe2000fffe0ff */
[----:B------:R-:W-:-:S03]  /*08a0*/  IADD3 R7, PT, PT, R7, R6, RZ ;  /* 0x0000000607077210 */ /* 0x000fc60007ffe0ff */
[----:B------:R-:W-:Y:S01]  /*08b0*/  UISETP.NE.AND UP0, UPT, UR5, URZ, UPT ;  /* 0x000000ff0500728c */ /* 0x000fe2000bf05270 */
[----:B--2---:R-:W-:-:S08]  /*08c0*/  FADD R16, R3, R16 ;  /* 0x0000001003107221 */ /* 0x004fd00000000000 */
[----:B------:R-:W-:Y:S05]  /*08d0*/  BRA.U UP0, `(.L_x_5) ;  /* 0xfffffffd00e47547 */ /* 0x000fea000b83ffff */
.L_x_0:
[----:B------:R-:W1:Y:S08]  /*08e0*/  LDC R5, c[0x0][0x398] ;  /* 0x0000e600ff057b82 */ /* 0x000e700000000800 */
[----:B------:R-:W0:Y:S01]  /*08f0*/  LDC.64 R2, c[0x0][0x388] ;  /* 0x0000e200ff027b82 */ /* 0x000e220000000a00 */
[----:B-12---:R-:W-:-:S04]  /*0900*/  IMAD R5, R5, UR10, R0 ;  /* 0x0000000a05057c24 */ /* 0x006fc8000f8e0200 */
[----:B0-----:R-:W-:-:S05]  /*0910*/  IMAD.WIDE.U32 R2, R5, 0x4, R2 ;  /* 0x0000000405027825 */ /* 0x001fca00078e0002 */
[----:B------:R-:W-:Y:S01]  /*0920*/  STG.E desc[UR8][R2.64], R16 ;  /* 0x0000001002007986 */ /* 0x000fe2000c101908 */
[----:B------:R-:W-:Y:S05]  /*0930*/  EXIT ;  /* 0x000000000000794d */ /* 0x000fea0003800000 */
.L_x_6:
[----:B------:R-:W-:-:S00]  /*0940*/  BRA `(.L_x_6) ;  /* 0xfffffffc00fc7947 */ /* 0x000fc0000383ffff */
[----:B------:R-:W-:-:S00]  /*0950*/  NOP ;  /* 0x0000000000007918 */ /* 0x000fc00000000000 */
        /* <DEDUP_REMOVED lines=10> */
.L_x_17:


//--------------------- .text._Z13bcm_dot_scaleP6float2S0_iii --------------------------
	.section	.text._Z13bcm_dot_scaleP6float2S0_iii,"ax",@progbits
	.align	128
        .global         _Z13bcm_dot_scaleP6float2S0_iii
        .type           _Z13bcm_dot_scaleP6float2S0_iii,@function
        .size           _Z13bcm_dot_scaleP6float2S0_iii,(.L_x_16 - _Z13bcm_dot_scaleP6float2S0_iii)
        .other          _Z13bcm_dot_scaleP6float2S0_iii,@"STO_CUDA_ENTRY STV_DEFAULT"
_Z13bcm_dot_scaleP6float2S0_iii:
.text._Z13bcm_dot_scaleP6float2S0_iii:
[----:B------:R-:W-:Y:S01]  /*0000*/  LDC R1, c[0x0][0x37c] ;  /* 0x0000df00ff017b82 */ /* 0x000fe20000000800 */
[----:B------:R-:W0:Y:S02]  /*0010*/  LDCU UR4, c[0x0][0x398] ;  /* 0x00007300ff0477ac */ /* 0x000e240008000800 */
[----:B0-----:R-:W0:Y:S01]  /*0020*/  I2F.F64 R2, UR4 ;  /* 0x0000000400027d12 */ /* 0x001e220008201c00 */
[----:B------:R-:W-:-:S07]  /*0030*/  USHF.R.S32.HI UR4, URZ, 0x1, UR4 ;  /* 0x00000001ff047899 */ /* 0x000fce0008011404 */
[----:B0-----:R-:W0:Y:S01]  /*0040*/  MUFU.RCP64H R5, R3 ;  /* 0x0000000300057308 */ /* 0x001e220000001800 */
[----:B------:R-:W-:-:S04]  /*0050*/  IADD3 R4, PT, PT, R3, 0x300402, RZ ;  /* 0x0030040203047810 */ /* 0x000fc80007ffe0ff */
[----:B------:R-:W-:Y:S02]  /*0060*/  FSETP.GEU.AND P0, PT, |R4|, 5.8789094863358348022e-39, PT ;  /* 0x004004020400780b */ /* 0x000fe40003f0e200 */
[----:B0-----:R-:W-:-:S08]  /*0070*/  DFMA R6, -R2, R4, 1 ;  /* 0x3ff000000206742b */ /* 0x001fd00000000104 */
[----:B------:R-:W-:-:S08]  /*0080*/  DFMA R6, R6, R6, R6 ;  /* 0x000000060606722b */ /* 0x000fd00000000006 */
[----:B------:R-:W-:-:S08]  /*0090*/  DFMA R6, R4, R6, R4 ;  /* 0x000000060406722b */ /* 0x000fd00000000004 */
[----:B------:R-:W-:-:S08]  /*00a0*/  DFMA R8, -R2, R6, 1 ;  /* 0x3ff000000208742b */ /* 0x000fd00000000106 */
[----:B------:R-:W-:Y:S01]  /*00b0*/  DFMA R4, R6, R8, R6 ;  /* 0x000000080604722b */ /* 0x000fe20000000006 */
[----:B------:R-:W-:Y:S10]  /*00c0*/  @P0 BRA `(.L_x_7) ;  /* 0x0000000000100947 */ /* 0x000ff40003800000 */
[----:B------:R-:W-:-:S04]  /*00d0*/  LOP3.LUT R0, R3, 0x7fffffff, RZ, 0xc0, !PT ;  /* 0x7fffffff03007812 */ /* 0x000fc800078ec0ff */
[----:B------:R-:W-:Y:S02]  /*00e0*/  IADD3 R6, PT, PT, R0, -0x100000, RZ ;  /* 0xfff0000000067810 */ /* 0x000fe40007ffe0ff */
[----:B------:R-:W-:-:S07]  /*00f0*/  MOV R0, 0x110 ;  /* 0x0000011000007802 */ /* 0x000fce0000000f00 */
[----:B------:R-:W-:Y:S05]  /*0100*/  CALL.REL.NOINC `($__internal_0_$__cuda_sm20_dblrcp_rn_slowpath_v3) ;  /* 0x0000000c002c7944 */ /* 0x000fea0003c00000 */
.L_x_7:
[----:B------:R-:W0:Y:S01]  /*0110*/  S2UR UR5, SR_CTAID.X ;  /* 0x00000000000579c3 */ /* 0x000e220000002500 */
[----:B------:R-:W0:Y:S01]  /*0120*/  LDCU UR6, c[0x0][0x394] ;  /* 0x00007280ff0677ac */ /* 0x000e220008000800 */
[----:B------:R-:W-:Y:S01]  /*0130*/  ISETP.LE.AND P0, PT, RZ, UR4, PT ;  /* 0x00000004ff007c0c */ /* 0x000fe2000bf03270 */
[----:B0-----:R-:W-:-:S04]  /*0140*/  UIMAD UR5, UR5, UR6, URZ ;  /* 0x00000006050572a4 */ /* 0x001fc8000f8e02ff */
[----:B------:R-:W-:-:S08]  /*0150*/  UIMAD UR5, UR4, UR5, UR5 ;  /* 0x00000005040572a4 */ /* 0x000fd0000f8e0205 */
[----:B------:R-:W-:Y:S05]  /*0160*/  @!P0 EXIT ;  /* 0x000000000000894d */ /* 0x000fea0003800000 */
[----:B------:R-:W0:Y:S01]  /*0170*/  S2R R6, SR_TID.X ;  /* 0x0000000000067919 */ /* 0x000e220000002100 */
[----:B------:R-:W1:Y:S01]  /*0180*/  LDC R13, c[0x0][0x398] ;  /* 0x0000e600ff0d7b82 */ /* 0x000e620000000800 */
[----:B------:R2:W3:Y:S01]  /*0190*/  F2F.F32.F64 R7, R4 ;  /* 0x0000000400077310 */ /* 0x0004e20000301000 */
[----:B------:R-:W-:Y:S01]  /*01a0*/  UISETP.GE.U32.AND UP0, UPT, UR4, 0x7, UPT ;  /* 0x000000070400788c */ /* 0x000fe2000bf06070 */
[----:B------:R-:W-:Y:S01]  /*01b0*/  MOV R9, RZ ;  /* 0x000000ff00097202 */ /* 0x000fe20000000f00 */
[----:B------:R-:W4:Y:S01]  /*01c0*/  LDCU.64 UR12, c[0x0][0x358] ;  /* 0x00006b00ff0c77ac */ /* 0x000f220008000a00 */
[----:B-1----:R-:W-:-:S04]  /*01d0*/  LEA.HI.SX32 R0, R13, 0x1, 0x1f ;  /* 0x000000010d007811 */ /* 0x002fc800078ffaff */
[----:B------:R-:W-:Y:S01]  /*01e0*/  LOP3.LUT R16, R0, 0x7, RZ, 0xc0, !PT ;  /* 0x0000000700107812 */ /* 0x000fe200078ec0ff */
[----:B0-----:R-:W-:-:S03]  /*01f0*/  IMAD R6, R6, UR4, R6 ;  /* 0x0000000406067c24 */ /* 0x001fc6000f8e0206 */
[----:B------:R-:W-:Y:S02]  /*0200*/  ISETP.NE.AND P1, PT, R16, RZ, PT ;  /* 0x000000ff1000720c */ /* 0x000fe40003f25270 */
[----:B------:R-:W-:Y:S01]  /*0210*/  IADD3 R8, PT, PT, R6, UR5, RZ ;  /* 0x0000000506087c10 */ /* 0x000fe2000fffe0ff */
[----:B--234-:R-:W-:Y:S10]  /*0220*/  BRA.U !UP0, `(.L_x_8) ;  /* 0x0000000508707547 */ /* 0x01cff4000b800000 */
[----:B------:R-:W0:Y:S01]  /*0230*/  LDCU.128 UR8, c[0x0][0x380] ;  /* 0x00007000ff0877ac */ /* 0x000e220008000c00 */
[----:B------:R-:W-:Y:S02]  /*0240*/  LOP3.LUT R9, R0, 0x7ffffff8, RZ, 0xc0, !PT ;  /* 0x7ffffff800097812 */ /* 0x000fe400078ec0ff */
[----:B------:R-:W-:Y:S02]  /*0250*/  MOV R11, R6 ;  /* 0x00000006000b7202 */ /* 0x000fe40000000f00 */
[----:B------:R-:W-:Y:S02]  /*0260*/  MOV R10, R8 ;  /* 0x00000008000a7202 */ /* 0x000fe40000000f00 */
[----:B------:R-:W-:Y:S01]  /*0270*/  IADD3 R12, PT, PT, -R9, RZ, RZ ;  /* 0x000000ff090c7210 */ /* 0x000fe20007ffe1ff */
[----:B0-----:R-:W-:Y:S02]  /*0280*/  UIADD3 UR6, UP0, UPT, UR8, 0x20, URZ ;  /* 0x0000002008067890 */ /* 0x001fe4000ff1e0ff */
[----:B------:R-:W-:-:S02]  /*0290*/  UIADD3 UR4, UP1, UPT, UR10, 0x20, URZ ;  /* 0x000000200a047890 */ /* 0x000fc4000ff3e0ff */
[----:B------:R-:W-:Y:S02]  /*02a0*/  UIADD3.X UR7, UPT, UPT, URZ, UR9, URZ, UP0, !UPT ;  /* 0x00000009ff077290 */ /* 0x000fe400087fe4ff */
[----:B------:R-:W-:-:S12]  /*02b0*/  UIADD3.X UR5, UPT, UPT, URZ, UR11, URZ, UP1, !UPT ;  /* 0x0000000bff057290 */ /* 0x000fd80008ffe4ff */
.L_x_9:
[----:B0-----:R-:W-:Y:S02]  /*02c0*/  MOV R4, UR6 ;  /* 0x0000000600047c02 */ /* 0x001fe40008000f00 */
[----:B------:R-:W-:Y:S02]  /*02d0*/  MOV R5, UR7 ;  /* 0x0000000700057c02 */ /* 0x000fe40008000f00 */
[----:B------:R-:W-:Y:S02]  /*02e0*/  MOV R2, UR4 ;  /* 0x0000000400027c02 */ /* 0x000fe40008000f00 */
[----:B------:R-:W-:Y:S01]  /*02f0*/  MOV R3, UR5 ;  /* 0x0000000500037c02 */ /* 0x000fe20008000f00 */
[----:B------:R-:W-:-:S04]  /*0300*/  IMAD.WIDE R4, R10, 0x8, R4 ;  /* 0x000000080a047825 */ /* 0x000fc800078e0204 */
[----:B------:R-:W-:Y:S01]  /*0310*/  IMAD.WIDE R2, R11, 0x8, R2 ;  /* 0x000000080b027825 */ /* 0x000fe200078e0202 */
[----:B------:R-:W2:Y:S04]  /*0320*/  LDG.E.64 R14, desc[UR12][R4.64+-0x20] ;  /* 0xffffe00c040e7981 */ /* 0x000ea8000c1e1b00 */
[----:B------:R-:W2:Y:S02]  /*0330*/  LDG.E.64 R18, desc[UR12][R2.64+-0x20] ;  /* 0xffffe00c02127981 */ /* 0x000ea4000c1e1b00 */
[-C--:B--2---:R-:W-:Y:S01]  /*0340*/  FMUL R17, R15, R19.reuse ;  /* 0x000000130f117220 */ /* 0x084fe20000400000 */
[----:B------:R-:W-:-:S03]  /*0350*/  FMUL R20, R14, R19 ;  /* 0x000000130e147220 */ /* 0x000fc60000400000 */
[-C--:B------:R-:W-:Y:S01]  /*0360*/  FFMA R14, R14, R18.reuse, -R17 ;  /* 0x000000120e0e7223 */ /* 0x080fe20000000811 */
[----:B------:R-:W-:-:S03]  /*0370*/  FFMA R20, R15, R18, R20 ;  /* 0x000000120f147223 */ /* 0x000fc60000000014 */
[C---:B------:R-:W-:Y:S01]  /*0380*/  FMUL R18, R7.reuse, R14 ;  /* 0x0000000e07127220 */ /* 0x040fe20000400000 */
[----:B------:R-:W-:Y:S01]  /*0390*/  FMUL R19, R7, R20 ;  /* 0x0000001407137220 */ /* 0x000fe20000400000 */
[----:B------:R-:W2:Y:S04]  /*03a0*/  LDG.E.64 R14, desc[UR12][R4.64+-0x18] ;  /* 0xffffe80c040e7981 */ /* 0x000ea8000c1e1b00 */
[----:B------:R0:W-:Y:S04]  /*03b0*/  STG.E.64 desc[UR12][R4.64+-0x20], R18 ;  /* 0xffffe01204007986 */ /* 0x0001e8000c101b0c */
        /* <DEDUP_REMOVED lines=12> */
[-C--:B0-----:R-:W-:Y:S01]  /*0480*/  FFMA R18, R14, R22.reuse, -R17 ;  /* 0x000000160e127223 */ /* 0x081fe20000000811 */
[----:B------:R-:W-:Y:S02]  /*0490*/  FFMA R24, R15, R22, R24 ;  /* 0x000000160f187223 */ /* 0x000fe40000000018 */
[----:B------:R-:W2:Y:S01]  /*04a0*/  LDG.E.64 R14, desc[UR12][R4.64+-0x8] ;  /* 0xfffff80c040e7981 */ /* 0x000ea2000c1e1b00 */
[C---:B------:R-:W-:Y:S01]  /*04b0*/  FMUL R18, R7.reuse, R18 ;  /* 0x0000001207127220 */ /* 0x040fe20000400000 */
[----:B------:R-:W-:-:S05]  /*04c0*/  FMUL R19, R7, R24 ;  /* 0x0000001807137220 */ /* 0x000fca0000400000 */
[----:B------:R0:W-:Y:S04]  /*04d0*/  STG.E.64 desc[UR12][R4.64+-0x10], R18 ;  /* 0xfffff01204007986 */ /* 0x0001e8000c101b0c */
[----:B------:R-:W2:Y:S02]  /*04e0*/  LDG.E.64 R22, desc[UR12][R2.64+-0x8] ;  /* 0xfffff80c02167981 */ /* 0x000ea4000c1e1b00 */
[-C--:B--2---:R-:W-:Y:S01]  /*04f0*/  FMUL R17, R15, R23.reuse ;  /* 0x000000170f117220 */ /* 0x084fe20000400000 */
[----:B------:R-:W-:-:S03]  /*0500*/  FMUL R24, R14, R23 ;  /* 0x000000170e187220 */ /* 0x000fc60000400000 */
[-C--:B-1----:R-:W-:Y:S01]  /*0510*/  FFMA R20, R14, R22.reuse, -R17 ;  /* 0x000000160e147223 */ /* 0x082fe20000000811 */
        /* <DEDUP_REMOVED lines=32> */
[----:B------:R-:W2:Y:S01]  /*0720*/  LDG.E.64 R22, desc[UR12][R2.64+0x18] ;  /* 0x0000180c02167981 */ /* 0x000ea2000c1e1b00 */
[----:B------:R-:W-:-:S04]  /*0730*/  IADD3 R12, PT, PT, R12, 0x8, RZ ;  /* 0x000000080c0c7810 */ /* 0x000fc80007ffe0ff */
[----:B------:R-:W-:Y:S02]  /*0740*/  ISETP.NE.AND P0, PT, R12, RZ, PT ;  /* 0x000000ff0c00720c */ /* 0x000fe40003f05270 */
[----:B------:R-:W-:Y:S02]  /*0750*/  IADD3 R10, PT, PT, R10, 0x8, RZ ;  /* 0x000000080a0a7810 */ /* 0x000fe40007ffe0ff */
[----:B------:R-:W-:Y:S01]  /*0760*/  IADD3 R11, PT, PT, R11, 0x8, RZ ;  /* 0x000000080b0b7810 */ /* 0x000fe20007ffe0ff */
[-C--:B--2---:R-:W-:Y:S01]  /*0770*/  FMUL R17, R15, R23.reuse ;  /* 0x000000170f117220 */ /* 0x084fe20000400000 */
[----:B-1----:R-:W-:-:S03]  /*0780*/  FMUL R20, R14, R23 ;  /* 0x000000170e147220 */ /* 0x002fc60000400000 */
[-C--:B------:R-:W-:Y:S01]  /*0790*/  FFMA R14, R14, R22.reuse, -R17 ;  /* 0x000000160e0e7223 */ /* 0x080fe20000000811 */
[----:B------:R-:W-:-:S03]  /*07a0*/  FFMA R20, R15, R22, R20 ;  /* 0x000000160f147223 */ /* 0x000fc60000000014 */
[C---:B------:R-:W-:Y:S01]  /*07b0*/  FMUL R14, R7.reuse, R14 ;  /* 0x0000000e070e7220 */ /* 0x040fe20000400000 */
[----:B------:R-:W-:-:S05]  /*07c0*/  FMUL R15, R7, R20 ;  /* 0x00000014070f7220 */ /* 0x000fca0000400000 */
[----:B------:R0:W-:Y:S01]  /*07d0*/  STG.E.64 desc[UR12][R4.64+0x18], R14 ;  /* 0x0000180e04007986 */ /* 0x0001e2000c101b0c */
[----:B------:R-:W-:Y:S05]  /*07e0*/  @P0 BRA `(.L_x_9) ;  /* 0xfffffff800b40947 */ /* 0x000fea000383ffff */
.L_x_8:
[----:B------:R-:W-:Y:S05]  /*07f0*/  @!P1 EXIT ;  /* 0x000000000000994d */ /* 0x000fea0003800000 */
[----:B------:R-:W-:Y:S02]  /*0800*/  ISETP.GE.U32.AND P0, PT, R16, 0x4, PT ;  /* 0x000000041000780c */ /* 0x000fe40003f06070 */
[----:B------:R-:W-:-:S11]  /*0810*/  LOP3.LUT P1, R0, R0, 0x3, RZ, 0xc0, !PT ;  /* 0x0000000300007812 */ /* 0x000fd6000782c0ff */
[----:B------:R-:W-:Y:S05]  /*0820*/  @!P0 BRA `(.L_x_10) ;  /* 0x0000000000ac8947 */ /* 0x000fea0003800000 */
[----:B------:R-:W1:Y:S01]  /*0830*/  LDC.64 R2, c[0x0][0x380] ;  /* 0x0000e000ff027b82 */ /* 0x000e620000000a00 */
[-C--:B------:R-:W-:Y:S02]  /*0840*/  IADD3 R11, PT, PT, R8, R9.reuse, RZ ;  /* 0x00000009080b7210 */ /* 0x080fe40007ffe0ff */
[----:B0-----:R-:W-:-:S05]  /*0850*/  IADD3 R15, PT, PT, R6, R9, RZ ;  /* 0x00000009060f7210 */ /* 0x001fca0007ffe0ff */
[----:B------:R-:W0:Y:S01]  /*0860*/  LDC.64 R4, c[0x0][0x388] ;  /* 0x0000e200ff047b82 */ /* 0x000e220000000a00 */
[----:B-1----:R-:W-:-:S05]  /*0870*/  IMAD.WIDE R2, R11, 0x8, R2 ;  /* 0x000000080b027825 */ /* 0x002fca00078e0202 */
[----:B------:R-:W2:Y:S01]  /*0880*/  LDG.E.64 R10, desc[UR12][R2.64] ;  /* 0x0000000c020a7981 */ /* 0x000ea2000c1e1b00 */
[----:B0-----:R-:W-:-:S05]  /*0890*/  IMAD.WIDE R4, R15, 0x8, R4 ;  /* 0x000000080f047825 */ /* 0x001fca00078e0204 */
[----:B------:R-:W2:Y:S02]  /*08a0*/  LDG.E.64 R14, desc[UR12][R4.64] ;  /* 0x0000000c040e7981 */ /* 0x000ea4000c1e1b00 */
[-C--:B--2---:R-:W-:Y:S01]  /*08b0*/  FMUL R17, R11, R15.reuse ;  /* 0x0000000f0b117220 */ /* 0x084fe20000400000 */
[----:B------:R-:W-:-:S03]  /*08c0*/  FMUL R12, R10, R15 ;  /* 0x0000000f0a0c7220 */ /* 0x000fc60000400000 */
[-C--:B------:R-:W-:Y:S01]  /*08d0*/  FFMA R10, R10, R14.reuse, -R17 ;  /* 0x0000000e0a0a7223 */ /* 0x080fe20000000811 */
        /* <DEDUP_REMOVED lines=8> */
[-C--:B------:R-:W-:Y:S01]  /*0960*/  FFMA R14, R14, R16.reuse, -R19 ;  /* 0x000000100e0e7223 */ /* 0x080fe20000000813 */
[----:B------:R-:W-:Y:S02]  /*0970*/  FFMA R12, R15, R16, R12 ;  /* 0x000000100f0c7223 */ /* 0x000fe4000000000c */
[----:B------:R-:W0:Y:S01]  /*0980*/  LDG.E.64 R16, desc[UR12][R2.64+0x10] ;  /* 0x0000100c02107981 */ /* 0x000e22000c1e1b00 */
[C---:B------:R-:W-:Y:S01]  /*0990*/  FMUL R14, R7.reuse, R14 ;  /* 0x0000000e070e7220 */ /* 0x040fe20000400000 */
[----:B------:R-:W-:-:S05]  /*09a0*/  FMUL R15, R7, R12 ;  /* 0x0000000c070f7220 */ /* 0x000fca0000400000 */
[----:B------:R1:W-:Y:S04]  /*09b0*/  STG.E.64 desc[UR12][R2.64+0x8], R14 ;  /* 0x0000080e02007986 */ /* 0x0003e8000c101b0c */
[----:B------:R-:W0:Y:S02]  /*09c0*/  LDG.E.64 R18, desc[UR12][R4.64+0x10] ;  /* 0x0000100c04127981 */ /* 0x000e24000c1e1b00 */
[-C--:B0-----:R-:W-:Y:S01]  /*09d0*/  FMUL R11, R17, R19.reuse ;  /* 0x00000013110b7220 */ /* 0x081fe20000400000 */
[----:B------:R-:W-:-:S03]  /*09e0*/  FMUL R10, R16, R19 ;  /* 0x00000013100a7220 */ /* 0x000fc60000400000 */
[-C--:B------:R-:W-:Y:S01]  /*09f0*/  FFMA R16, R16, R18.reuse, -R11 ;  /* 0x0000001210107223 */ /* 0x080fe2000000080b */
[----:B------:R-:W-:-:S03]  /*0a00*/  FFMA R10, R17, R18, R10 ;  /* 0x00000012110a7223 */ /* 0x000fc6000000000a */
[C---:B------:R-:W-:Y:S01]  /*0a10*/  FMUL R16, R7.reuse, R16 ;  /* 0x0000001007107220 */ /* 0x040fe20000400000 */
[----:B------:R-:W-:Y:S02]  /*0a20*/  FMUL R17, R7, R10 ;  /* 0x0000000a07117220 */ /* 0x000fe40000400000 */
[----:B------:R-:W1:Y:S04]  /*0a30*/  LDG.E.64 R10, desc[UR12][R2.64+0x18] ;  /* 0x0000180c020a7981 */ /* 0x000e68000c1e1b00 */
[----:B------:R2:W-:Y:S04]  /*0a40*/  STG.E.64 desc[UR12][R2.64+0x10], R16 ;  /* 0x0000101002007986 */ /* 0x0005e8000c101b0c */
[----:B------:R-:W1:Y:S01]  /*0a50*/  LDG.E.64 R18, desc[UR12][R4.64+0x18] ;  /* 0x0000180c04127981 */ /* 0x000e62000c1e1b00 */
[----:B------:R-:W-:Y:S01]  /*0a60*/  IADD3 R9, PT, PT, R9, 0x4, RZ ;  /* 0x0000000409097810 */ /* 0x000fe20007ffe0ff */
[-C--:B-1----:R-:W-:Y:S01]  /*0a70*/  FMUL R15, R11, R19.reuse ;  /* 0x000000130b0f7220 */ /* 0x082fe20000400000 */
[----:B------:R-:W-:-:S03]  /*0a80*/  FMUL R12, R10, R19 ;  /* 0x000000130a0c7220 */ /* 0x000fc60000400000 */
[-C--:B------:R-:W-:Y:S01]  /*0a90*/  FFMA R10, R10, R18.reuse, -R15 ;  /* 0x000000120a0a7223 */ /* 0x080fe2000000080f */
[----:B------:R-:W-:-:S03]  /*0aa0*/  FFMA R12, R11, R18, R12 ;  /* 0x000000120b0c7223 */ /* 0x000fc6000000000c */
[C---:B------:R-:W-:Y:S01]  /*0ab0*/  FMUL R10, R7.reuse, R10 ;  /* 0x0000000a070a7220 */ /* 0x040fe20000400000 */
[----:B------:R-:W-:-:S05]  /*0ac0*/  FMUL R11, R7, R12 ;  /* 0x0000000c070b7220 */ /* 0x000fca0000400000 */
[----:B------:R2:W-:Y:S02]  /*0ad0*/  STG.E.64 desc[UR12][R2.64+0x18], R10 ;  /* 0x0000180a02007986 */ /* 0x0005e4000c101b0c */
.L_x_10:
[----:B------:R-:W-:Y:S05]  /*0ae0*/  @!P1 EXIT ;  /* 0x000000000000994d */ /* 0x000fea0003800000 */
[----:B------:R-:W-:Y:S02]  /*0af0*/  ISETP.NE.AND P1, PT, R0, 0x1, PT ;  /* 0x000000010000780c */ /* 0x000fe40003f25270 */
[----:B------:R-:W-:-:S11]  /*0b00*/  LOP3.LUT P0, RZ, R13, 0x2, RZ, 0xc0, !PT ;  /* 0x000000020dff7812 */ /* 0x000fd6000780c0ff */
[----:B------:R-:W-:Y:S05]  /*0b10*/  @!P1 BRA `(.L_x_11) ;  /* 0x0000000000649947 */ /* 0x000fea0003800000 */
[----:B--2---:R-:W1:Y:S01]  /*0b20*/  LDC.64 R2, c[0x0][0x380] ;  /* 0x0000e000ff027b82 */ /* 0x004e620000000a00 */
[-C--:B------:R-:W-:Y:S02]  /*0b30*/  IADD3 R11, PT, PT, R8, R9.reuse, RZ ;  /* 0x00000009080b7210 */ /* 0x080fe40007ffe0ff */
[----:B------:R-:W-:-:S05]  /*0b40*/  IADD3 R13, PT, PT, R6, R9, RZ ;  /* 0x00000009060d7210 */ /* 0x000fca0007ffe0ff */
[----:B0-----:R-:W0:Y:S01]  /*0b50*/  LDC.64 R4, c[0x0][0x388] ;  /* 0x0000e200ff047b82 */ /* 0x001e220000000a00 */
        /* <DEDUP_REMOVED lines=12> */
[----:B------:R-:W2:Y:S01]  /*0c20*/  LDG.E.64 R14, desc[UR12][R4.64+0x8] ;  /* 0x0000080c040e7981 */ /* 0x000ea2000c1e1b00 */
[----:B------:R-:W-:Y:S01]  /*0c30*/  IADD3 R9, PT, PT, R9, 0x2, RZ ;  /* 0x0000000209097810 */ /* 0x000fe20007ffe0ff */
[-C--:B--2---:R-:W-:Y:S01]  /*0c40*/  FMUL R17, R13, R15.reuse ;  /* 0x0000000f0d117220 */ /* 0x084fe20000400000 */
[----:B------:R-:W-:-:S03]  /*0c50*/  FMUL R0, R12, R15 ;  /* 0x0000000f0c007220 */ /* 0x000fc60000400000 */
[-C--:B------:R-:W-:Y:S01]  /*0c60*/  FFMA R12, R12, R14.reuse, -R17 ;  /* 0x0000000e0c0c7223 */ /* 0x080fe20000000811 */
[----:B------:R-:W-:-:S03]  /*0c70*/  FFMA R0, R13, R14, R0 ;  /* 0x0000000e0d007223 */ /* 0x000fc60000000000 */
[C---:B------:R-:W-:Y:S01]  /*0c80*/  FMUL R12, R7.reuse, R12 ;  /* 0x0000000c070c7220 */ /* 0x040fe20000400000 */
[----:B------:R-:W-:-:S05]  /*0c90*/  FMUL R13, R7, R0 ;  /* 0x00000000070d7220 */ /* 0x000fca0000400000 */
[----:B------:R1:W-:Y:S02]  /*0ca0*/  STG.E.64 desc[UR12][R2.64+0x8], R12 ;  /* 0x0000080c02007986 */ /* 0x0003e4000c101b0c */
.L_x_11:
[----:B------:R-:W-:Y:S05]  /*0cb0*/  @P0 EXIT ;  /* 0x000000000000094d */ /* 0x000fea0003800000 */
[----:B0-----:R-:W0:Y:S01]  /*0cc0*/  LDC.64 R4, c[0x0][0x388] ;  /* 0x0000e200ff047b82 */ /* 0x001e220000000a00 */
[-C--:B-12---:R-:W-:Y:S02]  /*0cd0*/  IADD3 R11, PT, PT, R8, R9.reuse, RZ ;  /* 0x00000009080b7210 */ /* 0x086fe40007ffe0ff */
[----:B------:R-:W-:-:S05]  /*0ce0*/  IADD3 R9, PT, PT, R6, R9, RZ ;  /* 0x0000000906097210 */ /* 0x000fca0007ffe0ff */
[----:B------:R-:W1:Y:S01]  /*0cf0*/  LDC.64 R2, c[0x0][0x380] ;  /* 0x0000e000ff027b82 */ /* 0x000e620000000a00 */
[----:B0-----:R-:W-:-:S06]  /*0d00*/  IMAD.WIDE R4, R9, 0x8, R4 ;  /* 0x0000000809047825 */ /* 0x001fcc00078e0204 */
[----:B------:R-:W2:Y:S01]  /*0d10*/  LDG.E.64 R4, desc[UR12][R4.64] ;  /* 0x0000000c04047981 */ /* 0x000ea2000c1e1b00 */
[----:B-1----:R-:W-:-:S05]  /*0d20*/  IMAD.WIDE R2, R11, 0x8, R2 ;  /* 0x000000080b027825 */ /* 0x002fca00078e0202 */
[----:B------:R-:W2:Y:S02]  /*0d30*/  LDG.E.64 R8, desc[UR12][R2.64] ;  /* 0x0000000c02087981 */ /* 0x000ea4000c1e1b00 */
[-C--:B--2---:R-:W-:Y:S01]  /*0d40*/  FMUL R11, R9, R5.reuse ;  /* 0x00000005090b7220 */ /* 0x084fe20000400000 */
[----:B------:R-:W-:-:S03]  /*0d50*/  FMUL R0, R8, R5 ;  /* 0x0000000508007220 */ /* 0x000fc60000400000 */
[-C--:B------:R-:W-:Y:S01]  /*0d60*/  FFMA R8, R8, R4.reuse, -R11 ;  /* 0x0000000408087223 */ /* 0x080fe2000000080b */
[----:B------:R-:W-:-:S03]  /*0d70*/  FFMA R0, R9, R4, R0 ;  /* 0x0000000409007223 */ /* 0x000fc60000000000 */
[C---:B------:R-:W-:Y:S01]  /*0d80*/  FMUL R8, R7.reuse, R8 ;  /* 0x0000000807087220 */ /* 0x040fe20000400000 */
[----:B------:R-:W-:-:S05]  /*0d90*/  FMUL R9, R7, R0 ;  /* 0x0000000007097220 */ /* 0x000fca0000400000 */
[----:B------:R-:W-:Y:S01]  /*0da0*/  STG.E.64 desc[UR12][R2.64], R8 ;  /* 0x0000000802007986 */ /* 0x000fe2000c101b0c */
[----:B------:R-:W-:Y:S05]  /*0db0*/  EXIT ;  /* 0x000000000000794d */ /* 0x000fea0003800000 */
        .weak           $__internal_0_$__cuda_sm20_dblrcp_rn_slowpath_v3
        .type           $__internal_0_$__cuda_sm20_dblrcp_rn_slowpath_v3,@function
        .size           $__internal_0_$__cuda_sm20_dblrcp_rn_slowpath_v3,(.L_x_16 - $__internal_0_$__cuda_sm20_dblrcp_rn_slowpath_v3)
$__internal_0_$__cuda_sm20_dblrcp_rn_slowpath_v3:
[----:B------:R-:W-:-:S14]  /*0dc0*/  DSETP.GTU.AND P0, PT, |R2|, +INF , PT ;  /* 0x7ff000000200742a */ /* 0x000fdc0003f0c200 */
[----:B------:R-:W-:Y:S05]  /*0dd0*/  @P0 BRA `(.L_x_12) ;  /* 0x00000000007c0947 */ /* 0x000fea0003800000 */
[----:B------:R-:W-:-:S04]  /*0de0*/  LOP3.LUT R7, R3, 0x7fffffff, RZ, 0xc0, !PT ;  /* 0x7fffffff03077812 */ /* 0x000fc800078ec0ff */
[----:B------:R-:W-:-:S04]  /*0df0*/  IADD3 R4, PT, PT, R7, -0x1, RZ ;  /* 0xffffffff07047810 */ /* 0x000fc80007ffe0ff */
[----:B------:R-:W-:-:S13]  /*0e00*/  ISETP.GE.U32.AND P0, PT, R4, 0x7fefffff, PT ;  /* 0x7fefffff0400780c */ /* 0x000fda0003f06070 */
[----:B------:R-:W-:Y:S02]  /*0e10*/  @P0 LOP3.LUT R5, R3, 0x7ff00000, RZ, 0x3c, !PT ;  /* 0x7ff0000003050812 */ /* 0x000fe400078e3cff */
[----:B------:R-:W-:Y:S01]  /*0e20*/  @P0 MOV R4, RZ ;  /* 0x000000ff00040202 */ /* 0x000fe20000000f00 */
[----:B------:R-:W-:Y:S06]  /*0e30*/  @P0 BRA `(.L_x_13) ;  /* 0x00000000006c0947 */ /* 0x000fec0003800000 */
[----:B------:R-:W-:-:S13]  /*0e40*/  ISETP.GE.U32.AND P0, PT, R7, 0x1000001, PT ;  /* 0x010000010700780c */ /* 0x000fda0003f06070 */
[----:B------:R-:W-:Y:S05]  /*0e50*/  @!P0 BRA `(.L_x_14) ;  /* 0x0000000000348947 */ /* 0x000fea0003800000 */
[----:B------:R-:W-:Y:S02]  /*0e60*/  IADD3 R5, PT, PT, R3, -0x3fe00000, RZ ;  /* 0xc020000003057810 */ /* 0x000fe40007ffe0ff */
[----:B------:R-:W-:Y:S02]  /*0e70*/  MOV R4, R2 ;  /* 0x0000000200047202 */ /* 0x000fe40000000f00 */
[----:B------:R-:W0:Y:S04]  /*0e80*/  MUFU.RCP64H R7, R5 ;  /* 0x0000000500077308 */ /* 0x000e280000001800 */
[----:B0-----:R-:W-:-:S08]  /*0e90*/  DFMA R8, -R4, R6, 1 ;  /* 0x3ff000000408742b */ /* 0x001fd00000000106 */
[----:B------:R-:W-:-:S08]  /*0ea0*/  DFMA R8, R8, R8, R8 ;  /* 0x000000080808722b */ /* 0x000fd00000000008 */
[----:B------:R-:W-:-:S08]  /*0eb0*/  DFMA R8, R6, R8, R6 ;  /* 0x000000080608722b */ /* 0x000fd00000000006 */
[----:B------:R-:W-:-:S08]  /*0ec0*/  DFMA R6, -R4, R8, 1 ;  /* 0x3ff000000406742b */ /* 0x000fd00000000108 */
[----:B------:R-:W-:-:S08]  /*0ed0*/  DFMA R6, R8, R6, R8 ;  /* 0x000000060806722b */ /* 0x000fd00000000008 */
[----:B------:R-:W-:-:S08]  /*0ee0*/  DMUL R6, R6, 2.2250738585072013831e-308 ;  /* 0x0010000006067828 */ /* 0x000fd00000000000 */
[----:B------:R-:W-:-:S08]  /*0ef0*/  DFMA R2, -R2, R6, 1 ;  /* 0x3ff000000202742b */ /* 0x000fd00000000106 */
[----:B------:R-:W-:-:S08]  /*0f00*/  DFMA R2, R2, R2, R2 ;  /* 0x000000020202722b */ /* 0x000fd00000000002 */
[----:B------:R-:W-:Y:S01]  /*0f10*/  DFMA R4, R6, R2, R6 ;  /* 0x000000020604722b */ /* 0x000fe20000000006 */
[----:B------:R-:W-:Y:S10]  /*0f20*/  BRA `(.L_x_13) ;  /* 0x0000000000307947 */ /* 0x000ff40003800000 */
.L_x_14:
[----:B------:R-:W-:Y:S01]  /*0f30*/  DMUL R2, R2, 8.11296384146066816958e+31 ;  /* 0x4690000002027828 */ /* 0x000fe20000000000 */
[----:B------:R-:W-:-:S05]  /*0f40*/  MOV R4, R6 ;  /* 0x0000000600047202 */ /* 0x000fca0000000f00 */
[----:B------:R-:W0:Y:S02]  /*0f50*/  MUFU.RCP64H R5, R3 ;  /* 0x0000000300057308 */ /* 0x000e240000001800 */
[----:B0-----:R-:W-:-:S08]  /*0f60*/  DFMA R6, -R2, R4, 1 ;  /* 0x3ff000000206742b */ /* 0x001fd00000000104 */
[----:B------:R-:W-:-:S08]  /*0f70*/  DFMA R6, R6, R6, R6 ;  /* 0x000000060606722b */ /* 0x000fd00000000006 */
[----:B------:R-:W-:-:S08]  /*0f80*/  DFMA R6, R4, R6, R4 ;  /* 0x000000060406722b */ /* 0x000fd00000000004 */
[----:B------:R-:W-:-:S08]  /*0f90*/  DFMA R4, -R2, R6, 1 ;  /* 0x3ff000000204742b */ /* 0x000fd00000000106 */
[----:B------:R-:W-:-:S08]  /*0fa0*/  DFMA R4, R6, R4, R6 ;  /* 0x000000040604722b */ /* 0x000fd00000000006 */
[----:B------:R-:W-:Y:S01]  /*0fb0*/  DMUL R4, R4, 8.11296384146066816958e+31 ;  /* 0x4690000004047828 */ /* 0x000fe20000000000 */
[----:B------:R-:W-:Y:S10]  /*0fc0*/  BRA `(.L_x_13) ;  /* 0x0000000000087947 */ /* 0x000ff40003800000 */
.L_x_12:
[----:B------:R-:W-:Y:S02]  /*0fd0*/  LOP3.LUT R5, R3, 0x80000, RZ, 0xfc, !PT ;  /* 0x0008000003057812 */ /* 0x000fe400078efcff */
[----:B------:R-:W-:-:S07]  /*0fe0*/  MOV R4, R2 ;  /* 0x0000000200047202 */ /* 0x000fce0000000f00 */
.L_x_13:
[----:B------:R-:W-:Y:S02]  /*0ff0*/  MOV R2, R0 ;  /* 0x0000000000027202 */ /* 0x000fe40000000f00 */
[----:B------:R-:W-:-:S04]  /*1000*/  MOV R3, 0x0 ;  /* 0x0000000000037802 */ /* 0x000fc80000000f00 */
[----:B------:R-:W-:Y:S05]  /*1010*/  RET.REL.NODEC R2 `(_Z13bcm_dot_scaleP6float2S0_iii) ;  /* 0xffffffec02f87950 */ /* 0x000fea0003c3ffff */
.L_x_15:
        /* <DEDUP_REMOVED lines=14> */
.L_x_16:


//--------------------- .nv.shared.reserved.0     --------------------------
	.section	.nv.shared.reserved.0,"aw",@nobits
	.weak		__nv_reservedSMEM_offset_0_alias
	.size		__nv_reservedSMEM_offset_0_alias, 0, 64
	.other		__nv_reservedSMEM_offset_0_alias,@"STO_CUDA_RESERVED_SHARED STV_DEFAULT"
__nv_reservedSMEM_offset_0_alias:
	.zero		0
	.zero		64


//--------------------- .nv.constant0._Z14collect_resultPfS_iii --------------------------
	.section	.nv.constant0._Z14collect_resultPfS_iii,"a",@progbits
	.sectionflags	@""
	.align	4
.nv.constant0._Z14collect_resultPfS_iii:
	.zero		924


//--------------------- .nv.constant0._Z13bcm_dot_scaleP6float2S0_iii --------------------------
	.section	.nv.constant0._Z13bcm_dot_scaleP6float2S0_iii,"a",@progbits
	.sectionflags	@""
	.align	4
.nv.constant0._Z13bcm_dot_scaleP6float2S0_iii:
	.zero		924


//--------------------- SYMBOLS --------------------------

	.type		.nv.reservedSmem.offset0,@object
	.size		.nv.reservedSmem.offset0,0x4
